	.headerflags	@"EF_CUDA_TEXMODE_UNIFIED EF_CUDA_64BIT_ADDRESS EF_CUDA_SM86 EF_CUDA_VIRTUAL_SM(EF_CUDA_SM86)"
	.elftype	@"ET_EXEC"


//--------------------- .nv.info                  --------------------------
	.section	.nv.info,"",@"SHT_CUDA_INFO"
	.align	4


	//----- nvinfo : EIATTR_REGCOUNT
	.align		4
        /*0000*/ 	.byte	0x04, 0x2f
        /*0002*/ 	.short	(.L_1 - .L_0)
	.align		4
.L_0:
        /*0004*/ 	.word	index@(triton_mm)
        /*0008*/ 	.word	0x00000080


	//----- nvinfo : EIATTR_MIN_STACK_SIZE
	.align		4
.L_1:
        /*000c*/ 	.byte	0x04, 0x12
        /*000e*/ 	.short	(.L_3 - .L_2)
	.align		4
.L_2:
        /*0010*/ 	.word	index@(triton_mm)
        /*0014*/ 	.word	0x00000000


	//----- nvinfo : EIATTR_FRAME_SIZE
	.align		4
.L_3:
        /*0018*/ 	.byte	0x04, 0x11
        /*001a*/ 	.short	(.L_5 - .L_4)
	.align		4
.L_4:
        /*001c*/ 	.word	index@(triton_mm)
        /*0020*/ 	.word	0x00000000


	//----- nvinfo : EIATTR_MIN_STACK_SIZE
	.align		4
.L_5:
        /*0024*/ 	.byte	0x04, 0x12
        /*0026*/ 	.short	(.L_7 - .L_6)
	.align		4
.L_6:
        /*0028*/ 	.word	index@(triton_mm)
        /*002c*/ 	.word	0x00000000
.L_7:


//--------------------- .nv.info.triton_mm        --------------------------
	.section	.nv.info.triton_mm,"",@"SHT_CUDA_INFO"
	.sectionflags	@""
	.align	4


	//----- nvinfo : EIATTR_CUDA_API_VERSION
	.align		4
        /*0000*/ 	.byte	0x04, 0x37
        /*0002*/ 	.short	(.L_9 - .L_8)
.L_8:
        /*0004*/ 	.word	0x0000007c


	//----- nvinfo : EIATTR_SW2861232_WAR
	.align		4
.L_9:
        /*0008*/ 	.byte	0x01, 0x35
	.zero		2


	//----- nvinfo : EIATTR_PARAM_CBANK
	.align		4
        /*000c*/ 	.byte	0x04, 0x0a
        /*000e*/ 	.short	(.L_11 - .L_10)
	.align		4
.L_10:
        /*0010*/ 	.word	index@(.nv.constant0.triton_mm)
        /*0014*/ 	.short	0x0160
        /*0016*/ 	.short	0x0020


	//----- nvinfo : EIATTR_CBANK_PARAM_SIZE
	.align		4
.L_11:
        /*0018*/ 	.byte	0x03, 0x19
        /*001a*/ 	.short	0x0020


	//----- nvinfo : EIATTR_KPARAM_INFO
	.align		4
        /*001c*/ 	.byte	0x04, 0x17
        /*001e*/ 	.short	(.L_13 - .L_12)
.L_12:
        /*0020*/ 	.word	0x00000000
        /*0024*/ 	.short	0x0003
        /*0026*/ 	.short	0x0018
        /*0028*/ 	.byte	0x00, 0xf4, 0x21, 0x00


	//----- nvinfo : EIATTR_KPARAM_INFO
	.align		4
.L_13:
        /*002c*/ 	.byte	0x04, 0x17
        /*002e*/ 	.short	(.L_15 - .L_14)
.L_14:
        /*0030*/ 	.word	0x00000000
        /*0034*/ 	.short	0x0002
        /*0036*/ 	.short	0x0010
        /*0038*/ 	.byte	0x00, 0xf4, 0x21, 0x00


	//----- nvinfo : EIATTR_KPARAM_INFO
	.align		4
.L_15:
        /*003c*/ 	.byte	0x04, 0x17
        /*003e*/ 	.short	(.L_17 - .L_16)
.L_16:
        /*0040*/ 	.word	0x00000000
        /*0044*/ 	.short	0x0001
        /*0046*/ 	.short	0x0008
        /*0048*/ 	.byte	0x00, 0xf4, 0x21, 0x00


	//----- nvinfo : EIATTR_KPARAM_INFO
	.align		4
.L_17:
        /*004c*/ 	.byte	0x04, 0x17
        /*004e*/ 	.short	(.L_19 - .L_18)
.L_18:
        /*0050*/ 	.word	0x00000000
        /*0054*/ 	.short	0x0000
        /*0056*/ 	.short	0x0000
        /*0058*/ 	.byte	0x00, 0xf4, 0x21, 0x00


	//----- nvinfo : EIATTR_MAXREG_COUNT
	.align		4
.L_19:
        /*005c*/ 	.byte	0x03, 0x1b
        /*005e*/ 	.short	0x00ff


	//----- nvinfo : EIATTR_EXIT_INSTR_OFFSETS
	.align		4
        /*0060*/ 	.byte	0x04, 0x1c
        /*0062*/ 	.short	(.L_21 - .L_20)


	//   ....[0]....
.L_20:
        /*0064*/ 	.word	0x00001f80


	//   ....[1]....
        /*0068*/ 	.word	0x00001fd0


	//----- nvinfo : EIATTR_REQNTID
	.align		4
.L_21:
        /*006c*/ 	.byte	0x04, 0x10
        /*006e*/ 	.short	(.L_23 - .L_22)
.L_22:
        /*0070*/ 	.word	0x00000080
        /*0074*/ 	.word	0x00000001
        /*0078*/ 	.word	0x00000001
.L_23:


//--------------------- .nv.callgraph             --------------------------
	.section	.nv.callgraph,"",@"SHT_CUDA_CALLGRAPH"
	.align	4
	.sectionentsize	8
	.align		4
        /*0000*/ 	.word	0x00000000
	.align		4
        /*0004*/ 	.word	0xffffffff
	.align		4
        /*0008*/ 	.word	0x00000000
	.align		4
        /*000c*/ 	.word	0xfffffffe
	.align		4
        /*0010*/ 	.word	0x00000000
	.align		4
        /*0014*/ 	.word	0xfffffffd
	.align		4
        /*0018*/ 	.word	0x00000000
	.align		4
        /*001c*/ 	.word	0xfffffffc


//--------------------- .nv.rel.action            --------------------------
	.section	.nv.rel.action,"",@"SHT_CUDA_RELOCINFO"
	.align	8
	.sectionentsize	8
        /*0000*/ 	.byte	0x73, 0x00, 0x00, 0x00, 0x00, 0x00, 0x00, 0x00, 0x00, 0x00, 0x00, 0x11, 0x25, 0x00, 0x05, 0x36


//--------------------- .nv.constant0.triton_mm   --------------------------
	.section	.nv.constant0.triton_mm,"a",@progbits
	.sectionflags	@""
	.align	4
.nv.constant0.triton_mm:
	.zero		384


//--------------------- .text.triton_mm           --------------------------
	.section	.text.triton_mm,"ax",@progbits
	.sectionflags	@"SHF_BARRIERS=1"
	.sectioninfo	@"SHI_REGISTERS=128"
	.align	128
        .global         triton_mm
        .type           triton_mm,@function
        .size           triton_mm,(.L_x_2 - triton_mm)
        .other          triton_mm,@"STO_CUDA_ENTRY STV_DEFAULT"
triton_mm:
.text.triton_mm:
[----:B------:R-:W-:Y:S02]  /*0000*/  IMAD.MOV.U32 R1, RZ, RZ, c[0x0][0x28] ;  /* 0x00000a00ff017624 */ /* 0x000fe400078e00ff */
[----:B------:R-:W1:Y:S01]  /*0010*/  S2R R7, SR_CTAID.X ;  /* 0x0000000000077919 */ /* 0x000e620000002500 */
[----:B------:R-:W-:Y:S01]  /*0020*/  IMAD.MOV.U32 R3, RZ, RZ, 0x8 ;  /* 0x00000008ff037424 */ /* 0x000fe200078e00ff */
[----:B------:R-:W-:Y:S01]  /*0030*/  ULDC.64 UR4, c[0x0][0x118] ;  /* 0x0000460000047ab9 */ /* 0x000fe20000000a00 */
[----:B------:R-:W-:Y:S01]  /*0040*/  IMAD.MOV.U32 R30, RZ, RZ, 0x2 ;  /* 0x00000002ff1e7424 */ /* 0x000fe200078e00ff */
[----:B------:R-:W2:Y:S01]  /*0050*/  S2R R123, SR_TID.X ;  /* 0x00000000007b7919 */ /* 0x000ea20000002100 */
[----:B------:R-:W-:Y:S01]  /*0060*/  IMAD.MOV.U32 R105, RZ, RZ, 0x1 ;  /* 0x00000001ff697424 */ /* 0x000fe200078e00ff */
[----:B------:R-:W-:Y:S01]  /*0070*/  CS2R R100, SRZ ;  /* 0x0000000000647805 */ /* 0x000fe2000001ff00 */
        /* <DEDUP_REMOVED lines=17> */
[----:B-1----:R-:W-:Y:S01]  /*0190*/  SHF.R.S32.HI R0, RZ, 0x1f, R7 ;  /* 0x0000001fff007819 */ /* 0x002fe20000011407 */
[----:B------:R-:W-:Y:S01]  /*01a0*/  CS2R R86, SRZ ;  /* 0x0000000000567805 */ /* 0x000fe2000001ff00 */
[----:B------:R-:W-:Y:S01]  /*01b0*/  ISETP.GE.AND P2, PT, R7, RZ, PT ;  /* 0x000000ff0700720c */ /* 0x000fe20003f46270 */
[----:B------:R-:W-:Y:S01]  /*01c0*/  CS2R R88, SRZ ;  /* 0x0000000000587805 */ /* 0x000fe2000001ff00 */
[----:B------:R-:W-:Y:S01]  /*01d0*/  LEA.HI R0, R0, R7, RZ, 0x8 ;  /* 0x0000000700007211 */ /* 0x000fe200078f40ff */
[C---:B--2---:R-:W-:Y:S01]  /*01e0*/  IMAD.SHL.U32 R26, R123.reuse, 0x8, RZ ;  /* 0x000000087b1a7824 */ /* 0x044fe200078e00ff */
[----:B------:R-:W-:Y:S01]  /*01f0*/  LOP3.LUT R10, R123, 0x10, RZ, 0xc0, !PT ;  /* 0x000000107b0a7812 */ /* 0x000fe200078ec0ff */
[----:B------:R-:W-:Y:S01]  /*0200*/  CS2R R90, SRZ ;  /* 0x00000000005a7805 */ /* 0x000fe2000001ff00 */
[----:B------:R-:W-:Y:S01]  /*0210*/  SHF.R.S32.HI R4, RZ, 0x8, R0 ;  /* 0x00000008ff047819 */ /* 0x000fe20000011400 */
[----:B------:R-:W-:Y:S01]  /*0220*/  CS2R R32, SRZ ;  /* 0x0000000000207805 */ /* 0x000fe2000001ff00 */
[----:B------:R-:W-:Y:S01]  /*0230*/  LOP3.LUT R0, R0, 0xffffff00, RZ, 0xc0, !PT ;  /* 0xffffff0000007812 */ /* 0x000fe200078ec0ff */
[----:B------:R-:W-:-:S02]  /*0240*/  CS2R R34, SRZ ;  /* 0x0000000000227805 */ /* 0x000fc4000001ff00 */
[----:B------:R-:W-:-:S05]  /*0250*/  IMAD R2, R4, -0x8, R3 ;  /* 0xfffffff804027824 */ /* 0x000fca00078e0203 */
[----:B------:R-:W-:-:S04]  /*0260*/  IMNMX R5, R2, 0x8, PT ;  /* 0x0000000802057817 */ /* 0x000fc80003800200 */
[----:B------:R-:W-:-:S04]  /*0270*/  IABS R9, R5 ;  /* 0x0000000500097213 */ /* 0x000fc80000000000 */
[----:B------:R-:W1:Y:S08]  /*0280*/  I2F.RP R6, R9 ;  /* 0x0000000900067306 */ /* 0x000e700000209400 */
[----:B-1----:R-:W1:Y:S02]  /*0290*/  MUFU.RCP R6, R6 ;  /* 0x0000000600067308 */ /* 0x002e640000001000 */
[----:B-1----:R-:W-:-:S02]  /*02a0*/  IADD3 R2, R6, 0xffffffe, RZ ;  /* 0x0ffffffe06027810 */ /* 0x002fc40007ffe0ff */
[----:B------:R-:W-:-:S04]  /*02b0*/  IABS R6, R7 ;  /* 0x0000000700067213 */ /* 0x000fc80000000000 */
[----:B------:R1:W2:Y:S02]  /*02c0*/  F2I.FTZ.U32.TRUNC.NTZ R3, R2 ;  /* 0x0000000200037305 */ /* 0x0002a4000021f000 */
[----:B-1----:R-:W-:Y:S02]  /*02d0*/  IMAD.MOV.U32 R2, RZ, RZ, RZ ;  /* 0x000000ffff027224 */ /* 0x002fe400078e00ff */
[----:B--2---:R-:W-:-:S04]  /*02e0*/  IMAD.MOV R8, RZ, RZ, -R3 ;  /* 0x000000ffff087224 */ /* 0x004fc800078e0a03 */
[----:B------:R-:W-:Y:S02]  /*02f0*/  IMAD R11, R8, R9, RZ ;  /* 0x00000009080b7224 */ /* 0x000fe400078e02ff */
[----:B------:R-:W-:Y:S01]  /*0300*/  IMAD.IADD R8, R7, 0x1, -R0 ;  /* 0x0000000107087824 */ /* 0x000fe200078e0a00 */
[----:B------:R-:W-:Y:S01]  /*0310*/  IABS R0, R5 ;  /* 0x0000000500007213 */ /* 0x000fe20000000000 */
[----:B------:R-:W-:-:S03]  /*0320*/  IMAD.HI.U32 R3, R3, R11, R2 ;  /* 0x0000000b03037227 */ /* 0x000fc600078e0002 */
[----:B------:R-:W-:Y:S01]  /*0330*/  IABS R2, R8 ;  /* 0x0000000800027213 */ /* 0x000fe20000000000 */
[----:B------:R-:W-:Y:S01]  /*0340*/  IMAD.MOV R11, RZ, RZ, -R0 ;  /* 0x000000ffff0b7224 */ /* 0x000fe200078e0a00 */
[----:B------:R-:W-:Y:S01]  /*0350*/  LOP3.LUT R8, R8, R5, RZ, 0x3c, !PT ;  /* 0x0000000508087212 */ /* 0x000fe200078e3cff */
[----:B------:R-:W-:-:S03]  /*0360*/  IMAD.HI.U32 R0, R3, R6, RZ ;  /* 0x0000000603007227 */ /* 0x000fc600078e00ff */
[----:B------:R-:W-:Y:S01]  /*0370*/  ISETP.GE.AND P4, PT, R8, RZ, PT ;  /* 0x000000ff0800720c */ /* 0x000fe20003f86270 */
[----:B------:R-:W-:-:S04]  /*0380*/  IMAD.HI.U32 R3, R3, R2, RZ ;  /* 0x0000000203037227 */ /* 0x000fc800078e00ff */
[-C--:B------:R-:W-:Y:S02]  /*0390*/  IMAD R0, R0, R11.reuse, R6 ;  /* 0x0000000b00007224 */ /* 0x080fe400078e0206 */
[----:B------:R-:W-:Y:S01]  /*03a0*/  IMAD R2, R3, R11, R2 ;  /* 0x0000000b03027224 */ /* 0x000fe200078e0202 */
[----:B------:R-:W-:Y:S01]  /*03b0*/  SHF.R.U32.HI R11, RZ, 0x2, R123 ;  /* 0x00000002ff0b7819 */ /* 0x000fe2000001167b */
[----:B------:R-:W-:Y:S01]  /*03c0*/  IMAD.SHL.U32 R6, R123, 0x4, RZ ;  /* 0x000000047b067824 */ /* 0x000fe200078e00ff */
[C---:B------:R-:W-:Y:S02]  /*03d0*/  ISETP.GT.U32.AND P0, PT, R9.reuse, R0, PT ;  /* 0x000000000900720c */ /* 0x040fe40003f04070 */
[----:B------:R-:W-:Y:S02]  /*03e0*/  ISETP.GT.U32.AND P3, PT, R9, R2, PT ;  /* 0x000000020900720c */ /* 0x000fe40003f64070 */
[----:B------:R-:W-:Y:S02]  /*03f0*/  SGXT.U32 R11, R11, 0x5 ;  /* 0x000000050b0b781a */ /* 0x000fe40000000000 */
[----:B------:R-:W-:-:S02]  /*0400*/  LOP3.LUT R104, R6, 0x8, RZ, 0xc0, !PT ;  /* 0x0000000806687812 */ /* 0x000fc400078ec0ff */
[----:B------:R-:W-:-:S05]  /*0410*/  LOP3.LUT R119, R6, 0x18, R123, 0x48, !PT ;  /* 0x0000001806777812 */ /* 0x000fca00078e487b */
[--C-:B------:R-:W-:Y:S02]  /*0420*/  @!P0 IMAD.IADD R0, R0, 0x1, -R9.reuse ;  /* 0x0000000100008824 */ /* 0x100fe400078e0a09 */
[----:B------:R-:W-:Y:S01]  /*0430*/  @!P3 IMAD.IADD R2, R2, 0x1, -R9 ;  /* 0x000000010202b824 */ /* 0x000fe200078e0a09 */
[----:B------:R-:W-:Y:S02]  /*0440*/  @!P3 IADD3 R3, R3, 0x1, RZ ;  /* 0x000000010303b810 */ /* 0x000fe40007ffe0ff */
[----:B------:R-:W-:Y:S02]  /*0450*/  ISETP.GT.U32.AND P1, PT, R9, R0, PT ;  /* 0x000000000900720c */ /* 0x000fe40003f24070 */
[----:B------:R-:W-:-:S11]  /*0460*/  ISETP.GE.U32.AND P0, PT, R2, R9, PT ;  /* 0x000000090200720c */ /* 0x000fd60003f06070 */
[----:B------:R-:W-:Y:S01]  /*0470*/  @!P1 IMAD.IADD R0, R0, 0x1, -R9 ;  /* 0x0000000100009824 */ /* 0x000fe200078e0a09 */
[----:B------:R-:W-:Y:S02]  /*0480*/  SHF.R.U32.HI R9, RZ, 0x1, R10 ;  /* 0x00000001ff097819 */ /* 0x000fe4000001160a */
[----:B------:R-:W-:Y:S01]  /*0490*/  @P0 IADD3 R3, R3, 0x1, RZ ;  /* 0x0000000103030810 */ /* 0x000fe20007ffe0ff */
[----:B------:R-:W-:Y:S01]  /*04a0*/  @!P2 IMAD.MOV R0, RZ, RZ, -R0 ;  /* 0x000000ffff00a224 */ /* 0x000fe200078e0a00 */
[----:B------:R-:W-:Y:S02]  /*04b0*/  ISETP.NE.AND P0, PT, R5, RZ, PT ;  /* 0x000000ff0500720c */ /* 0x000fe40003f05270 */
[----:B------:R-:W-:Y:S01]  /*04c0*/  LOP3.LUT R5, RZ, R5, RZ, 0x33, !PT ;  /* 0x00000005ff057212 */ /* 0x000fe200078e33ff */
[----:B------:R-:W-:Y:S01]  /*04d0*/  IMAD.MOV.U32 R2, RZ, RZ, R3 ;  /* 0x000000ffff027224 */ /* 0x000fe200078e0003 */
[----:B------:R-:W-:Y:S02]  /*04e0*/  LOP3.LUT R13, R9, 0x10, R6, 0xf8, !PT ;  /* 0x00000010090d7812 */ /* 0x000fe400078ef806 */
[----:B------:R-:W-:Y:S01]  /*04f0*/  SEL R3, R5, R0, !P0 ;  /* 0x0000000005037207 */ /* 0x000fe20004000000 */
[----:B------:R-:W-:Y:S01]  /*0500*/  @!P4 IMAD.MOV R2, RZ, RZ, -R2 ;  /* 0x000000ffff02c224 */ /* 0x000fe200078e0a02 */
[----:B------:R-:W-:-:S02]  /*0510*/  LOP3.LUT R106, R9, 0x18, R6, 0x78, !PT ;  /* 0x00000018096a7812 */ /* 0x000fc400078e7806 */
[----:B------:R-:W-:Y:S01]  /*0520*/  LOP3.LUT R104, R13, 0x10, R104, 0x1e, !PT ;  /* 0x000000100d687812 */ /* 0x000fe200078e1e68 */
[----:B------:R-:W-:Y:S01]  /*0530*/  IMAD R3, R4, 0x8, R3 ;  /* 0x0000000804037824 */ /* 0x000fe200078e0203 */
[----:B------:R-:W-:-:S03]  /*0540*/  SEL R2, R5, R2, !P0 ;  /* 0x0000000205027207 */ /* 0x000fc60004000000 */
[----:B------:R-:W-:Y:S01]  /*0550*/  IMAD.SHL.U32 R125, R3, 0x40, RZ ;  /* 0x00000040037d7824 */ /* 0x000fe200078e00ff */
[----:B------:R-:W-:Y:S01]  /*0560*/  SHF.R.S32.HI R0, RZ, 0x19, R3 ;  /* 0x00000019ff007819 */ /* 0x000fe20000011403 */
[----:B------:R-:W-:Y:S01]  /*0570*/  IMAD.SHL.U32 R124, R2, 0x80, RZ ;  /* 0x00000080027c7824 */ /* 0x000fe200078e00ff */
[----:B------:R-:W-:Y:S02]  /*0580*/  SHF.R.S32.HI R7, RZ, 0x18, R2 ;  /* 0x00000018ff077819 */ /* 0x000fe40000011402 */
[----:B------:R-:W-:Y:S02]  /*0590*/  SGXT R3, R0, 0x1 ;  /* 0x000000010003781a */ /* 0x000fe40000000200 */
[----:B------:R-:W-:Y:S02]  /*05a0*/  LOP3.LUT R0, R125, 0x20, R11, 0xfe, !PT ;  /* 0x000000207d007812 */ /* 0x000fe400078efe0b */
[----:B------:R-:W-:Y:S02]  /*05b0*/  SGXT R7, R7, 0x1 ;  /* 0x000000010707781a */ /* 0x000fe40000000200 */
[----:B------:R-:W-:-:S02]  /*05c0*/  LOP3.LUT R10, R124, R11, RZ, 0xfc, !PT ;  /* 0x0000000b7c0a7212 */ /* 0x000fc400078efcff */
[----:B------:R-:W-:Y:S02]  /*05d0*/  LEA.HI R2, R3, R0, RZ, 0x9 ;  /* 0x0000000003027211 */ /* 0x000fe400078f48ff */
[----:B------:R-:W-:Y:S02]  /*05e0*/  LEA.HI R7, R7, R10, RZ, 0xc ;  /* 0x0000000a07077211 */ /* 0x000fe400078f60ff */
[----:B------:R-:W-:Y:S02]  /*05f0*/  LOP3.LUT R5, R2, 0xffe00, RZ, 0xc0, !PT ;  /* 0x000ffe0002057812 */ /* 0x000fe400078ec0ff */
[----:B------:R-:W-:Y:S02]  /*0600*/  LOP3.LUT R7, R7, 0xff000, RZ, 0xc0, !PT ;  /* 0x000ff00007077812 */ /* 0x000fe400078ec0ff */
[----:B------:R-:W-:Y:S01]  /*0610*/  LOP3.LUT R4, R125, R11, RZ, 0xfc, !PT ;  /* 0x0000000b7d047212 */ /* 0x000fe200078efcff */
[----:B------:R-:W-:Y:S01]  /*0620*/  IMAD.IADD R5, R0, 0x1, -R5 ;  /* 0x0000000100057824 */ /* 0x000fe200078e0a05 */
[----:B------:R-:W-:Y:S01]  /*0630*/  SHF.R.U32.HI R0, RZ, 0x2, R123 ;  /* 0x00000002ff007819 */ /* 0x000fe2000001167b */
[----:B------:R-:W-:Y:S01]  /*0640*/  IMAD.IADD R7, R10, 0x1, -R7 ;  /* 0x000000010a077824 */ /* 0x000fe200078e0a07 */
[----:B------:R-:W-:Y:S01]  /*0650*/  LOP3.LUT R2, R123, 0x3, RZ, 0xc0, !PT ;  /* 0x000000037b027812 */ /* 0x000fe200078ec0ff */
[----:B------:R-:W-:Y:S01]  /*0660*/  IMAD.SHL.U32 R16, R5, 0x1000, RZ ;  /* 0x0000100005107824 */ /* 0x000fe200078e00ff */
[----:B------:R-:W-:Y:S01]  /*0670*/  LOP3.LUT R8, R0, 0x18, RZ, 0xc0, !PT ;  /* 0x0000001800087812 */ /* 0x000fe200078ec0ff */
[----:B------:R-:W-:Y:S01]  /*0680*/  IMAD.SHL.U32 R17, R7, 0x1000, RZ ;  /* 0x0000100007117824 */ /* 0x000fe200078e00ff */
[----:B------:R-:W-:Y:S01]  /*0690*/  LEA.HI R0, R3, R4, RZ, 0x9 ;  /* 0x0000000403007211 */ /* 0x000fe200078f48ff */
[----:B------:R-:W-:Y:S01]  /*06a0*/  IMAD.WIDE.U32 R2, R2, 0x10, RZ ;  /* 0x0000001002027825 */ /* 0x000fe200078e00ff */
[----:B------:R-:W-:-:S02]  /*06b0*/  LOP3.LUT R8, R8, 0x7, R123, 0xf8, !PT ;  /* 0x0000000708087812 */ /* 0x000fc400078ef87b */
[----:B------:R-:W-:Y:S01]  /*06c0*/  LOP3.LUT R5, R0, 0xffe00, RZ, 0xc0, !PT ;  /* 0x000ffe0000057812 */ /* 0x000fe200078ec0ff */
[----:B------:R-:W-:Y:S01]  /*06d0*/  IMAD.WIDE R6, R17, 0x2, RZ ;  /* 0x0000000211067825 */ /* 0x000fe200078e02ff */
[----:B------:R-:W-:Y:S02]  /*06e0*/  PRMT R10, R10, 0x9910, RZ ;  /* 0x000099100a0a7816 */ /* 0x000fe400000000ff */
[----:B------:R-:W-:Y:S01]  /*06f0*/  LOP3.LUT R15, R124, 0x60, R11, 0xfe, !PT ;  /* 0x000000607c0f7812 */ /* 0x000fe200078efe0b */
[----:B------:R-:W-:Y:S01]  /*0700*/  IMAD.IADD R0, R4, 0x1, -R5 ;  /* 0x0000000104007824 */ /* 0x000fe200078e0a05 */
[----:B------:R-:W-:Y:S01]  /*0710*/  LOP3.LUT R5, R2, R6, RZ, 0xfc, !PT ;  /* 0x0000000602057212 */ /* 0x000fe200078efcff */
[----:B------:R-:W-:Y:S01]  /*0720*/  IMAD R119, R8, 0x20, R119 ;  /* 0x0000002008777824 */ /* 0x000fe200078e0277 */
[----:B------:R-:W-:Y:S01]  /*0730*/  LOP3.LUT R6, R26, 0x18, R123, 0x48, !PT ;  /* 0x000000181a067812 */ /* 0x000fe200078e487b */
[----:B------:R-:W-:Y:S01]  /*0740*/  IMAD.SHL.U32 R12, R0, 0x1000, RZ ;  /* 0x00001000000c7824 */ /* 0x000fe200078e00ff */
[----:B------:R-:W-:Y:S01]  /*0750*/  LOP3.LUT R0, R124, 0x20, R11, 0xfe, !PT ;  /* 0x000000207c007812 */ /* 0x000fe200078efe0b */
[----:B------:R-:W-:Y:S01]  /*0760*/  IMAD.WIDE R8, R16, 0x2, RZ ;  /* 0x0000000210087825 */ /* 0x000fe200078e02ff */
[----:B------:R-:W-:-:S02]  /*0770*/  LOP3.LUT R111, R3, R7, RZ, 0xfc, !PT ;  /* 0x00000007036f7212 */ /* 0x000fc400078efcff */
[----:B------:R-:W-:Y:S01]  /*0780*/  PRMT R14, R0, 0x9910, RZ ;  /* 0x00009910000e7816 */ /* 0x000fe200000000ff */
[----:B------:R-:W-:Y:S01]  /*0790*/  IMAD R102, R11, 0x20, R6 ;  /* 0x000000200b667824 */ /* 0x000fe200078e0206 */
[----:B------:R-:W-:Y:S01]  /*07a0*/  SHF.R.S32.HI R10, RZ, 0xf, R10 ;  /* 0x0000000fff0a7819 */ /* 0x000fe2000001140a */
[C---:B------:R-:W-:Y:S01]  /*07b0*/  IMAD.WIDE R6, R12.reuse, 0x2, RZ ;  /* 0x000000020c067825 */ /* 0x040fe200078e02ff */
[----:B------:R-:W-:Y:S02]  /*07c0*/  LOP3.LUT R13, R12, 0x18, R26, 0xf8, !PT ;  /* 0x000000180c0d7812 */ /* 0x000fe400078ef81a */
[----:B------:R-:W-:Y:S01]  /*07d0*/  LOP3.LUT R18, R10, 0xffff, RZ, 0xc0, !PT ;  /* 0x0000ffff0a127812 */ /* 0x000fe200078ec0ff */
[----:B------:R-:W-:Y:S01]  /*07e0*/  IMAD.SHL.U32 R102, R102, 0x2, RZ ;  /* 0x0000000266667824 */ /* 0x000fe200078e00ff */
[----:B------:R-:W-:Y:S01]  /*07f0*/  LOP3.LUT R107, R3, R7, RZ, 0xfc, !PT ;  /* 0x00000007036b7212 */ /* 0x000fe200078efcff */
[----:B------:R-:W-:Y:S01]  /*0800*/  IMAD.MOV.U32 R7, RZ, RZ, R14 ;  /* 0x000000ffff077224 */ /* 0x000fe200078e000e */
[----:B------:R-:W-:-:S02]  /*0810*/  SHF.R.S32.HI R20, RZ, 0x1f, R12 ;  /* 0x0000001fff147819 */ /* 0x000fc4000001140c */
[----:B------:R-:W-:Y:S02]  /*0820*/  LEA R10, P0, R13, c[0x0][0x160], 0x1 ;  /* 0x000058000d0a7a11 */ /* 0x000fe400078008ff */
[----:B------:R-:W-:Y:S02]  /*0830*/  SHF.R.S32.HI R7, RZ, 0xf, R7 ;  /* 0x0000000fff077819 */ /* 0x000fe40000011407 */
[----:B------:R-:W-:Y:S02]  /*0840*/  LOP3.LUT R14, R124, 0x40, R11, 0xfe, !PT ;  /* 0x000000407c0e7812 */ /* 0x000fe400078efe0b */
[----:B------:R-:W-:Y:S02]  /*0850*/  LOP3.LUT R4, R2, R8, RZ, 0xfc, !PT ;  /* 0x0000000802047212 */ /* 0x000fe400078efcff */
[----:B------:R-:W-:Y:S01]  /*0860*/  LOP3.LUT R109, R3, R9, RZ, 0xfc, !PT ;  /* 0x00000009036d7212 */ /* 0x000fe200078efcff */
[----:B------:R-:W-:Y:S01]  /*0870*/  IMAD.WIDE R8, R13, R30, c[0x0][0x160] ;  /* 0x000058000d087625 */ /* 0x000fe200078e021e */
[----:B------:R-:W-:-:S02]  /*0880*/  LOP3.LUT R7, R7, 0xffff, RZ, 0xc0, !PT ;  /* 0x0000ffff07077812 */ /* 0x000fc400078ec0ff */
[----:B------:R-:W-:Y:S02]  /*0890*/  LEA.HI.X R11, R13, c[0x0][0x164], R20, 0x1, P0 ;  /* 0x000059000d0b7a11 */ /* 0x000fe400000f0c14 */
[C---:B------:R-:W-:Y:S01]  /*08a0*/  LEA.HI R12, R18.reuse, R14, RZ, 0x1c ;  /* 0x0000000e120c7211 */ /* 0x040fe200078fe0ff */
[----:B------:R1:W-:Y:S01]  /*08b0*/  LDGSTS.E.BYPASS.128 [R102+0x4000], [R8.64] ;  /* 0x0400000008667fae */ /* 0x0003e2000b901c44 */
[----:B------:R-:W-:Y:S02]  /*08c0*/  LEA.HI R13, R18, R15, RZ, 0x1c ;  /* 0x0000000f120d7211 */ /* 0x000fe400078fe0ff */
[----:B------:R-:W-:Y:S02]  /*08d0*/  LEA.HI R7, R7, R0, RZ, 0x1c ;  /* 0x0000000007077211 */ /* 0x000fe400078fe0ff */
[----:B------:R-:W-:Y:S02]  /*08e0*/  LOP3.LUT R18, R16, 0x18, R26, 0xf8, !PT ;  /* 0x0000001810127812 */ /* 0x000fe400078ef81a */
[----:B------:R-:W-:-:S02]  /*08f0*/  LOP3.LUT R13, R13, 0xf000, RZ, 0xc0, !PT ;  /* 0x0000f0000d0d7812 */ /* 0x000fc400078ec0ff */
[----:B------:R-:W-:Y:S02]  /*0900*/  LOP3.LUT R7, R7, 0xf000, RZ, 0xc0, !PT ;  /* 0x0000f00007077812 */ /* 0x000fe400078ec0ff */
[----:B------:R-:W-:Y:S01]  /*0910*/  SHF.R.S32.HI R19, RZ, 0x1f, R16 ;  /* 0x0000001fff137819 */ /* 0x000fe20000011410 */
[----:B------:R-:W-:Y:S01]  /*0920*/  IMAD.MOV R20, RZ, RZ, -R13 ;  /* 0x000000ffff147224 */ /* 0x000fe200078e0a0d */
[----:B-1----:R-:W-:Y:S02]  /*0930*/  LOP3.LUT R8, R12, 0xf000, RZ, 0xc0, !PT ;  /* 0x0000f0000c087812 */ /* 0x002fe400078ec0ff */
[----:B------:R-:W-:Y:S02]  /*0940*/  LEA R12, P0, R18, c[0x0][0x160], 0x1 ;  /* 0x00005800120c7a11 */ /* 0x000fe400078008ff */
[----:B------:R-:W-:Y:S01]  /*0950*/  LOP3.LUT R6, R2, R6, RZ, 0xfc, !PT ;  /* 0x0000000602067212 */ /* 0x000fe200078efcff */
[----:B------:R-:W-:Y:S01]  /*0960*/  IMAD.MOV R16, RZ, RZ, -R8 ;  /* 0x000000ffff107224 */ /* 0x000fe200078e0a08 */
[----:B------:R-:W-:Y:S01]  /*0970*/  LEA.HI.X R13, R18, c[0x0][0x164], R19, 0x1, P0 ;  /* 0x00005900120d7a11 */ /* 0x000fe200000f0c13 */
[----:B------:R-:W-:Y:S01]  /*0980*/  IMAD.MOV R19, RZ, RZ, -R7 ;  /* 0x000000ffff137224 */ /* 0x000fe200078e0a07 */
[----:B------:R-:W-:Y:S01]  /*0990*/  IADD3 R6, P3, R6, c[0x0][0x160], RZ ;  /* 0x0000580006067a10 */ /* 0x000fe20007f7e0ff */
[----:B------:R-:W-:Y:S01]  /*09a0*/  IMAD.WIDE R8, R18, R30, c[0x0][0x160] ;  /* 0x0000580012087625 */ /* 0x000fe200078e021e */
[----:B------:R-:W-:-:S02]  /*09b0*/  PRMT R7, R16, 0x7710, RZ ;  /* 0x0000771010077816 */ /* 0x000fc400000000ff */
[----:B------:R-:W-:Y:S02]  /*09c0*/  PRMT R16, R20, 0x7710, RZ ;  /* 0x0000771014107816 */ /* 0x000fe400000000ff */
[----:B------:R-:W-:Y:S01]  /*09d0*/  PRMT R19, R19, 0x7710, RZ ;  /* 0x0000771013137816 */ /* 0x000fe200000000ff */
[----:B------:R-:W-:Y:S01]  /*09e0*/  IMAD.IADD R14, R14, 0x1, R7 ;  /* 0x000000010e0e7824 */ /* 0x000fe200078e0207 */
[----:B------:R1:W-:Y:S01]  /*09f0*/  LDGSTS.E.BYPASS.128 [R102+0x4800], [R8.64] ;  /* 0x0480000008667fae */ /* 0x0003e2000b901c44 */
[----:B------:R-:W-:Y:S01]  /*0a00*/  IMAD.IADD R15, R15, 0x1, R16 ;  /* 0x000000010f0f7824 */ /* 0x000fe200078e0210 */
[----:B------:R-:W-:Y:S01]  /*0a10*/  LOP3.LUT R7, R17, 0x18, R26, 0xf8, !PT ;  /* 0x0000001811077812 */ /* 0x000fe200078ef81a */
[----:B------:R-:W-:Y:S01]  /*0a20*/  IMAD.IADD R0, R0, 0x1, R19 ;  /* 0x0000000100007824 */ /* 0x000fe200078e0213 */
[----:B------:R-:W-:Y:S01]  /*0a30*/  PRMT R24, R14, 0x9910, RZ ;  /* 0x000099100e187816 */ /* 0x000fe200000000ff */
[----:B------:R-:W0:Y:S01]  /*0a40*/  LDGDEPBAR ;  /* 0x00000000000079af */ /* 0x000e220000000000 */
[----:B------:R-:W-:Y:S01]  /*0a50*/  PRMT R25, R15, 0x9910, RZ ;  /* 0x000099100f197816 */ /* 0x000fe200000000ff */
[----:B------:R-:W-:Y:S01]  /*0a60*/  IMAD.WIDE R14, R7, R30, c[0x0][0x168] ;  /* 0x00005a00070e7625 */ /* 0x000fe200078e021e */
[----:B------:R-:W-:-:S02]  /*0a70*/  PRMT R0, R0, 0x9910, RZ ;  /* 0x0000991000007816 */ /* 0x000fc400000000ff */
[----:B------:R-:W-:Y:S01]  /*0a80*/  SHF.R.S32.HI R16, RZ, 0x1f, R17 ;  /* 0x0000001fff107819 */ /* 0x000fe20000011411 */
[----:B------:R-:W-:Y:S01]  /*0a90*/  IMAD.SHL.U32 R25, R25, 0x1000, RZ ;  /* 0x0000100019197824 */ /* 0x000fe200078e00ff */
[----:B------:R-:W-:Y:S01]  /*0aa0*/  LEA R22, P0, R7, c[0x0][0x168], 0x1 ;  /* 0x00005a0007167a11 */ /* 0x000fe200078008ff */
[----:B------:R-:W-:Y:S01]  /*0ab0*/  IMAD.SHL.U32 R0, R0, 0x1000, RZ ;  /* 0x0000100000007824 */ /* 0x000fe200078e00ff */
[----:B------:R2:W-:Y:S01]  /*0ac0*/  LDGSTS.E.BYPASS.128 [R102], [R14.64] ;  /* 0x000000000e667fae */ /* 0x0005e2000b901c44 */
[----:B-1----:R-:W-:Y:S01]  /*0ad0*/  IMAD.WIDE R8, R25, 0x2, RZ ;  /* 0x0000000219087825 */ /* 0x002fe200078e02ff */
[----:B------:R-:W-:Y:S02]  /*0ae0*/  LEA.HI.X R23, R7, c[0x0][0x16c], R16, 0x1, P0 ;  /* 0x00005b0007177a11 */ /* 0x000fe400000f0c10 */
[----:B------:R-:W-:Y:S01]  /*0af0*/  LOP3.LUT R27, R0, 0x18, R26, 0xf8, !PT ;  /* 0x00000018001b7812 */ /* 0x000fe200078ef81a */
[----:B------:R-:W-:Y:S01]  /*0b00*/  IMAD.SHL.U32 R24, R24, 0x1000, RZ ;  /* 0x0000100018187824 */ /* 0x000fe200078e00ff */
[----:B------:R-:W-:Y:S01]  /*0b10*/  LOP3.LUT R117, R3, R9, RZ, 0xfc, !PT ;  /* 0x0000000903757212 */ /* 0x000fe200078efcff */
[----:B------:R-:W-:Y:S01]  /*0b20*/  IMAD.WIDE R20, R0, 0x2, RZ ;  /* 0x0000000200147825 */ /* 0x000fe200078e02ff */
[----:B------:R-:W-:-:S02]  /*0b30*/  SHF.R.S32.HI R28, RZ, 0x1f, R0 ;  /* 0x0000001fff1c7819 */ /* 0x000fc40000011400 */
[C-C-:B------:R-:W-:Y:S01]  /*0b40*/  LOP3.LUT R0, R24.reuse, 0x18, R26.reuse, 0xf8, !PT ;  /* 0x0000001818007812 */ /* 0x140fe200078ef81a */
[----:B------:R-:W-:Y:S01]  /*0b50*/  IMAD.WIDE R18, R24, 0x2, RZ ;  /* 0x0000000218127825 */ /* 0x000fe200078e02ff */
[C---:B------:R-:W-:Y:S02]  /*0b60*/  LOP3.LUT R9, R2.reuse, R20, RZ, 0xfc, !PT ;  /* 0x0000001402097212 */ /* 0x040fe400078efcff */
[----:B------:R-:W-:Y:S01]  /*0b70*/  LOP3.LUT R20, R25, 0x18, R26, 0xf8, !PT ;  /* 0x0000001819147812 */ /* 0x000fe200078ef81a */
[----:B------:R-:W-:Y:S01]  /*0b80*/  IMAD.WIDE R16, R27, R30, c[0x0][0x168] ;  /* 0x00005a001b107625 */ /* 0x000fe200078e021e */
[C---:B------:R-:W-:Y:S02]  /*0b90*/  LOP3.LUT R7, R2.reuse, R8, RZ, 0xfc, !PT ;  /* 0x0000000802077212 */ /* 0x040fe400078efcff */
[----:B------:R-:W-:Y:S01]  /*0ba0*/  LOP3.LUT R8, R2, R18, RZ, 0xfc, !PT ;  /* 0x0000001202087212 */ /* 0x000fe200078efcff */
[-C--:B--2---:R-:W-:Y:S01]  /*0bb0*/  IMAD.WIDE R14, R20, R30.reuse, c[0x0][0x168] ;  /* 0x00005a00140e7625 */ /* 0x084fe200078e021e */
[C---:B------:R-:W-:Y:S01]  /*0bc0*/  LOP3.LUT R115, R3.reuse, R19, RZ, 0xfc, !PT ;  /* 0x0000001303737212 */ /* 0x040fe200078efcff */
[----:B------:R1:W-:Y:S01]  /*0bd0*/  LDGSTS.E.BYPASS.128 [R102+0x800], [R16.64] ;  /* 0x0080000010667fae */ /* 0x0003e2000b901c44 */
[----:B------:R-:W-:Y:S01]  /*0be0*/  LOP3.LUT R113, R3, R21, RZ, 0xfc, !PT ;  /* 0x0000001503717212 */ /* 0x000fe200078efcff */
[----:B------:R-:W-:Y:S01]  /*0bf0*/  IMAD.WIDE R2, R0, R30, c[0x0][0x168] ;  /* 0x00005a0000027625 */ /* 0x000fe200078e021e */
[----:B------:R-:W-:Y:S01]  /*0c00*/  SHF.R.S32.HI R21, RZ, 0x1f, R24 ;  /* 0x0000001fff157819 */ /* 0x000fe20000011418 */
[----:B------:R-:W-:Y:S01]  /*0c10*/  CS2R R30, SRZ ;  /* 0x00000000001e7805 */ /* 0x000fe2000001ff00 */
[----:B------:R-:W-:-:S02]  /*0c20*/  LEA R18, P0, R27, c[0x0][0x168], 0x1 ;  /* 0x00005a001b127a11 */ /* 0x000fc400078008ff */
[----:B------:R2:W-:Y:S01]  /*0c30*/  LDGSTS.E.BYPASS.128 [R102+0x1000], [R2.64] ;  /* 0x0100000002667fae */ /* 0x0005e2000b901c44 */
[----:B------:R-:W-:Y:S02]  /*0c40*/  LEA R24, P1, R0, c[0x0][0x168], 0x1 ;  /* 0x00005a0000187a11 */ /* 0x000fe400078208ff */
[----:B------:R-:W-:Y:S01]  /*0c50*/  SHF.R.S32.HI R29, RZ, 0x1f, R25 ;  /* 0x0000001fff1d7819 */ /* 0x000fe20000011419 */
[----:B------:R3:W-:Y:S01]  /*0c60*/  LDGSTS.E.BYPASS.128 [R102+0x1800], [R14.64] ;  /* 0x018000000e667fae */ /* 0x0007e2000b901c44 */
[----:B------:R-:W-:Y:S01]  /*0c70*/  LEA R26, P2, R20, c[0x0][0x168], 0x1 ;  /* 0x00005a00141a7a11 */ /* 0x000fe200078408ff */
[----:B-1----:R-:W-:Y:S01]  /*0c80*/  CS2R R16, SRZ ;  /* 0x0000000000107805 */ /* 0x002fe2000001ff00 */
[----:B------:R-:W-:Y:S01]  /*0c90*/  LEA.HI.X R19, R27, c[0x0][0x16c], R28, 0x1, P0 ;  /* 0x00005b001b137a11 */ /* 0x000fe200000f0c1c */
[----:B------:R-:W0:Y:S01]  /*0ca0*/  LDGDEPBAR ;  /* 0x00000000000079af */ /* 0x000e220000000000 */
[----:B------:R-:W-:Y:S01]  /*0cb0*/  LEA.HI.X R25, R0, c[0x0][0x16c], R21, 0x1, P1 ;  /* 0x00005b0000197a11 */ /* 0x000fe200008f0c15 */
[----:B------:R-:W-:Y:S01]  /*0cc0*/  IMAD.MOV.U32 R0, RZ, RZ, RZ ;  /* 0x000000ffff007224 */ /* 0x000fe200078e00ff */
[----:B------:R-:W-:Y:S01]  /*0cd0*/  LEA.HI.X R27, R20, c[0x0][0x16c], R29, 0x1, P2 ;  /* 0x00005b00141b7a11 */ /* 0x000fe200010f0c1d */
[----:B------:R-:W-:Y:S01]  /*0ce0*/  BAR.SYNC.DEFER_BLOCKING 0x0 ;  /* 0x0000000000007b1d */ /* 0x000fe20000010000 */
[----:B------:R-:W-:Y:S01]  /*0cf0*/  IADD3 R112, P0, R5, c[0x0][0x168], RZ ;  /* 0x00005a0005707a10 */ /* 0x000fe20007f1e0ff */
[----:B--2---:R-:W-:Y:S01]  /*0d00*/  IMAD.MOV.U32 R3, RZ, RZ, -0x1 ;  /* 0xffffffffff037424 */ /* 0x004fe200078e00ff */
[----:B------:R-:W-:Y:S01]  /*0d10*/  IADD3 R4, P2, R4, c[0x0][0x160], RZ ;  /* 0x0000580004047a10 */ /* 0x000fe20007f5e0ff */
[----:B------:R-:W-:Y:S01]  /*0d20*/  IMAD.MOV.U32 R2, RZ, RZ, RZ ;  /* 0x000000ffff027224 */ /* 0x000fe200078e00ff */
[----:B------:R-:W-:Y:S01]  /*0d30*/  IADD3 R112, P1, R112, 0x80, RZ ;  /* 0x0000008070707810 */ /* 0x000fe20007f3e0ff */
[----:B------:R-:W-:Y:S01]  /*0d40*/  CS2R R20, SRZ ;  /* 0x0000000000147805 */ /* 0x000fe2000001ff00 */
[----:B------:R-:W-:Y:S01]  /*0d50*/  IADD3 R110, P5, R4, 0x80, RZ ;  /* 0x00000080046e7810 */ /* 0x000fe20007fbe0ff */
[----:B---3--:R-:W-:Y:S01]  /*0d60*/  CS2R R14, SRZ ;  /* 0x00000000000e7805 */ /* 0x008fe2000001ff00 */
[----:B------:R-:W-:Y:S01]  /*0d70*/  IADD3.X R111, RZ, c[0x0][0x16c], R111, P1, P0 ;  /* 0x00005b00ff6f7a10 */ /* 0x000fe20000fe046f */
[----:B------:R-:W-:Y:S01]  /*0d80*/  CS2R R28, SRZ ;  /* 0x00000000001c7805 */ /* 0x000fe2000001ff00 */
[----:B------:R-:W-:-:S02]  /*0d90*/  IADD3 R108, P4, R6, 0x80, RZ ;  /* 0x00000080066c7810 */ /* 0x000fc40007f9e0ff */
[----:B------:R-:W-:Y:S02]  /*0da0*/  IADD3.X R109, RZ, c[0x0][0x164], R109, P5, P2 ;  /* 0x00005900ff6d7a10 */ /* 0x000fe40002fe446d */
[----:B------:R-:W-:Y:S02]  /*0db0*/  IADD3 R7, P0, R7, c[0x0][0x168], RZ ;  /* 0x00005a0007077a10 */ /* 0x000fe40007f1e0ff */
[----:B------:R-:W-:Y:S02]  /*0dc0*/  IADD3 R8, P2, R8, c[0x0][0x168], RZ ;  /* 0x00005a0008087a10 */ /* 0x000fe40007f5e0ff */
[----:B------:R-:W-:Y:S02]  /*0dd0*/  IADD3 R9, P1, R9, c[0x0][0x168], RZ ;  /* 0x00005a0009097a10 */ /* 0x000fe40007f3e0ff */
[----:B------:R-:W-:Y:S02]  /*0de0*/  IADD3.X R107, RZ, c[0x0][0x164], R107, P4, P3 ;  /* 0x00005900ff6b7a10 */ /* 0x000fe400027e646b */
[----:B------:R-:W-:Y:S01]  /*0df0*/  IADD3 R118, P3, R7, 0x80, RZ ;  /* 0x0000008007767810 */ /* 0x000fe20007f7e0ff */
[----:B------:R-:W-:Y:S01]  /*0e00*/  @!PT LDS RZ, [RZ] ;  /* 0x00000000fffff984 */ /* 0x000fe20000000800 */
[----:B------:R-:W-:Y:S01]  /*0e10*/  @!PT LDS RZ, [RZ] ;  /* 0x00000000fffff984 */ /* 0x000fe20000000800 */
[----:B------:R-:W-:Y:S01]  /*0e20*/  @!PT LDS RZ, [RZ] ;  /* 0x00000000fffff984 */ /* 0x000fe20000000800 */
[----:B------:R1:W-:Y:S01]  /*0e30*/  LDGSTS.E.BYPASS.128 [R102+0x5000], [R10.64+0x40] ;  /* 0x050000400a667fae */ /* 0x0003e2000b901c44 */
[----:B------:R-:W-:-:S02]  /*0e40*/  IADD3 R116, P4, R8, 0x80, RZ ;  /* 0x0000008008747810 */ /* 0x000fc40007f9e0ff */
[----:B------:R-:W-:Y:S01]  /*0e50*/  IADD3 R114, P5, R9, 0x80, RZ ;  /* 0x0000008009727810 */ /* 0x000fe20007fbe0ff */
[----:B------:R2:W-:Y:S01]  /*0e60*/  LDGSTS.E.BYPASS.128 [R102+0x5800], [R12.64+0x40] ;  /* 0x058000400c667fae */ /* 0x0005e2000b901c44 */
[----:B------:R-:W-:Y:S02]  /*0e70*/  IADD3.X R117, RZ, c[0x0][0x16c], R117, P3, P0 ;  /* 0x00005b00ff757a10 */ /* 0x000fe40001fe0475 */
[----:B------:R-:W-:Y:S01]  /*0e80*/  IADD3.X R115, RZ, c[0x0][0x16c], R115, P4, P2 ;  /* 0x00005b00ff737a10 */ /* 0x000fe200027e4473 */
[----:B------:R-:W0:Y:S01]  /*0e90*/  LDGDEPBAR ;  /* 0x00000000000079af */ /* 0x000e220000000000 */
[----:B------:R-:W-:-:S03]  /*0ea0*/  IADD3.X R113, RZ, c[0x0][0x16c], R113, P5, P1 ;  /* 0x00005b00ff717a10 */ /* 0x000fc60002fe2471 */
[----:B------:R3:W-:Y:S01]  /*0eb0*/  LDGSTS.E.BYPASS.128 [R102+0x2000], [R22.64+0x40] ;  /* 0x0200004016667fae */ /* 0x0007e2000b901c44 */
[C---:B-1----:R-:W-:Y:S02]  /*0ec0*/  IMAD.SHL.U32 R10, R123.reuse, 0x20, RZ ;  /* 0x000000207b0a7824 */ /* 0x042fe400078e00ff */
[----:B------:R-:W-:Y:S01]  /*0ed0*/  IMAD.SHL.U32 R123, R123, 0x20, RZ ;  /* 0x000000207b7b7824 */ /* 0x000fe200078e00ff */
[----:B------:R1:W-:Y:S01]  /*0ee0*/  LDGSTS.E.BYPASS.128 [R102+0x2800], [R18.64+0x40] ;  /* 0x0280004012667fae */ /* 0x0003e2000b901c44 */
[----:B--2---:R-:W-:Y:S01]  /*0ef0*/  CS2R R12, SRZ ;  /* 0x00000000000c7805 */ /* 0x004fe2000001ff00 */
[----:B------:R-:W-:Y:S02]  /*0f00*/  LOP3.LUT R10, R10, 0x1e0, RZ, 0xe2, !PT ;  /* 0x000001e00a0a7812 */ /* 0x000fe400078ee2ff */
[----:B------:R2:W-:Y:S01]  /*0f10*/  LDGSTS.E.BYPASS.128 [R102+0x3000], [R24.64+0x40] ;  /* 0x0300004018667fae */ /* 0x0005e2000b901c44 */
[----:B------:R-:W-:Y:S02]  /*0f20*/  LOP3.LUT R122, R123, 0x1e0, RZ, 0xc0, !PT ;  /* 0x000001e07b7a7812 */ /* 0x000fe400078ec0ff */
[----:B------:R-:W-:Y:S01]  /*0f30*/  IADD3 R5, R10, 0x400, RZ ;  /* 0x000004000a057810 */ /* 0x000fe20007ffe0ff */
[----:B------:R4:W-:Y:S01]  /*0f40*/  LDGSTS.E.BYPASS.128 [R102+0x3800], [R26.64+0x40] ;  /* 0x038000401a667fae */ /* 0x0009e2000b901c44 */
[----:B---3--:R-:W-:Y:S01]  /*0f50*/  CS2R R22, SRZ ;  /* 0x0000000000167805 */ /* 0x008fe2000001ff00 */
[----:B------:R-:W-:-:S02]  /*0f60*/  LOP3.LUT R6, R106, 0x1e0, R123, 0xf8, !PT ;  /* 0x000001e06a067812 */ /* 0x000fc400078ef87b */
[----:B------:R-:W0:Y:S01]  /*0f70*/  LDGDEPBAR ;  /* 0x00000000000079af */ /* 0x000e220000000000 */
[----:B-1----:R-:W-:Y:S01]  /*0f80*/  CS2R R18, SRZ ;  /* 0x0000000000127805 */ /* 0x002fe2000001ff00 */
[-C--:B------:R-:W-:Y:S01]  /*0f90*/  LOP3.LUT R121, R106, R5.reuse, RZ, 0xfc, !PT ;  /* 0x000000056a797212 */ /* 0x080fe200078efcff */
[----:B--2---:R-:W-:Y:S01]  /*0fa0*/  CS2R R24, SRZ ;  /* 0x0000000000187805 */ /* 0x004fe2000001ff00 */
[C---:B------:R-:W-:Y:S02]  /*0fb0*/  LOP3.LUT R120, R104.reuse, R5, RZ, 0xfc, !PT ;  /* 0x0000000568787212 */ /* 0x040fe400078efcff */
[----:B------:R-:W-:Y:S01]  /*0fc0*/  LOP3.LUT R4, R104, 0x1e0, R123, 0xf8, !PT ;  /* 0x000001e068047812 */ /* 0x000fe200078ef87b */
[----:B----4-:R-:W-:Y:S02]  /*0fd0*/  CS2R R26, SRZ ;  /* 0x00000000001a7805 */ /* 0x010fe4000001ff00 */
.L_x_0:
[----:B------:R-:W-:-:S04]  /*0fe0*/  DEPBAR.LE SB0, 0x2 ;  /* 0x000080800000791a */ /* 0x000fc80000000000 */
[----:B------:R-:W-:Y:S01]  /*0ff0*/  IADD3 R3, R3, 0x1, RZ ;  /* 0x0000000103037810 */ /* 0x000fe20007ffe0ff */
[C---:B------:R-:W-:Y:S01]  /*1000*/  IMAD.IADD R4, R106.reuse, 0x1, R122 ;  /* 0x000000016a047824 */ /* 0x040fe200078e027a */
[----:B------:R-:W-:Y:S01]  /*1010*/  LOP3.LUT R5, R106, 0x1e0, R123, 0xf8, !PT ;  /* 0x000001e06a057812 */ /* 0x000fe200078ef87b */
[----:B------:R-:W-:Y:S01]  /*1020*/  BAR.SYNC.DEFER_BLOCKING 0x0 ;  /* 0x0000000000007b1d */ /* 0x000fe20000010000 */
[----:B------:R-:W-:Y:S02]  /*1030*/  ISETP.GE.AND P0, PT, R3, 0x2, PT ;  /* 0x000000020300780c */ /* 0x000fe40003f06270 */
[----:B------:R-:W-:Y:S02]  /*1040*/  IADD3 R105, R105, 0x1, RZ ;  /* 0x0000000169697810 */ /* 0x000fe40007ffe0ff */
[----:B------:R-:W-:Y:S02]  /*1050*/  SEL R3, R3, RZ, !P0 ;  /* 0x000000ff03037207 */ /* 0x000fe40004000000 */
[----:B------:R-:W-:-:S02]  /*1060*/  ISETP.GE.AND P1, PT, R105, 0x2, PT ;  /* 0x000000026900780c */ /* 0x000fc40003f26270 */
[C---:B------:R-:W-:Y:S01]  /*1070*/  LEA R103, R3.reuse, 0x4000, 0xc ;  /* 0x0000400003677811 */ /* 0x040fe200078e60ff */
[----:B------:R-:W-:Y:S01]  /*1080*/  IMAD R60, R3, 0x1000, R119 ;  /* 0x00001000033c7824 */ /* 0x000fe200078e0277 */
[----:B------:R-:W-:Y:S02]  /*1090*/  ISETP.GE.U32.AND P0, PT, R101, 0x7e, PT ;  /* 0x0000007e6500780c */ /* 0x000fe40003f06070 */
[----:B------:R-:W-:Y:S01]  /*10a0*/  SEL R105, R105, RZ, !P1 ;  /* 0x000000ff69697207 */ /* 0x000fe20004800000 */
[--C-:B------:R-:W-:Y:S01]  /*10b0*/  IMAD R52, R5, 0x2, R103.reuse ;  /* 0x0000000205347824 */ /* 0x100fe200078e0267 */
[----:B------:R-:W-:Y:S01]  /*10c0*/  ISETP.GE.U32.AND.EX P0, PT, R100, RZ, PT, P0 ;  /* 0x000000ff6400720c */ /* 0x000fe20003f06100 */
[--C-:B------:R-:W-:Y:S02]  /*10d0*/  IMAD R44, R121, 0x2, R103.reuse ;  /* 0x00000002792c7824 */ /* 0x100fe400078e0267 */
[----:B------:R-:W-:Y:S02]  /*10e0*/  IMAD.SHL.U32 R60, R60, 0x2, RZ ;  /* 0x000000023c3c7824 */ /* 0x000fe400078e00ff */
[----:B------:R-:W-:Y:S01]  /*10f0*/  IMAD R61, R4, 0x2, R103 ;  /* 0x00000002043d7824 */ /* 0x000fe200078e0267 */
[----:B------:R-:W-:Y:S04]  /*1100*/  LDSM.16.M88.4 R52, [R52] ;  /* 0x000000003434783b */ /* 0x000fe80000000200 */
[----:B------:R-:W1:Y:S04]  /*1110*/  LDSM.16.M88.4 R4, [R60] ;  /* 0x000000003c04783b */ /* 0x000e680000000200 */
[----:B------:R-:W2:Y:S04]  /*1120*/  LDSM.16.M88.4 R48, [R61+0x400] ;  /* 0x000400003d30783b */ /* 0x000ea80000000200 */
[----:B------:R-:W3:Y:S04]  /*1130*/  LDSM.16.M88.4 R44, [R44] ;  /* 0x000000002c2c783b */ /* 0x000ee80000000200 */
[----:B------:R-:W4:Y:S04]  /*1140*/  LDSM.16.M88.4 R40, [R61+0xc00] ;  /* 0x000c00003d28783b */ /* 0x000f280000000200 */
[----:B------:R-:W3:Y:S04]  /*1150*/  LDSM.16.M88.4 R8, [R60+0x800] ;  /* 0x000800003c08783b */ /* 0x000ee80000000200 */
[----:B------:R-:W4:Y:S04]  /*1160*/  LDSM.16.M88.4 R56, [R60+0x1000] ;  /* 0x001000003c38783b */ /* 0x000f280000000200 */
[----:B------:R-:W4:Y:S01]  /*1170*/  LDSM.16.M88.4 R60, [R60+0x1800] ;  /* 0x001800003c3c783b */ /* 0x000f220000000200 */
[-C--:B-1----:R-:W-:Y:S08]  /*1180*/  HMMA.16816.F32.BF16 R20, R52, R4.reuse, R20 ;  /* 0x000000043414723c */ /* 0x082ff00000041814 */
[-C--:B--2---:R-:W-:Y:S08]  /*1190*/  HMMA.16816.F32.BF16 R36, R48, R4.reuse, R36 ;  /* 0x000000043024723c */ /* 0x084ff00000041824 */
[-C--:B---3--:R-:W-:Y:S08]  /*11a0*/  HMMA.16816.F32.BF16 R76, R44, R4.reuse, R76 ;  /* 0x000000042c4c723c */ /* 0x088ff0000004184c */
[----:B----4-:R-:W-:Y:S07]  /*11b0*/  HMMA.16816.F32.BF16 R96, R40, R4, R96 ;  /* 0x000000042860723c */ /* 0x010fee0000041860 */
[----:B------:R-:W-:Y:S01]  /*11c0*/  LOP3.LUT R5, R104, 0x1e0, R123, 0xf8, !PT ;  /* 0x000001e068057812 */ /* 0x000fe200078ef87b */
[----:B------:R-:W-:Y:S01]  /*11d0*/  IMAD.IADD R4, R122, 0x1, R104 ;  /* 0x000000017a047824 */ /* 0x000fe200078e0268 */
[----:B------:R-:W-:Y:S03]  /*11e0*/  HMMA.16816.F32.BF16 R72, R52, R8, R72 ;  /* 0x000000083448723c */ /* 0x000fe60000041848 */
[----:B------:R-:W-:-:S05]  /*11f0*/  IMAD R4, R4, 0x2, R103 ;  /* 0x0000000204047824 */ /* 0x000fca00078e0267 */
[----:B------:R-:W-:Y:S08]  /*1200*/  HMMA.16816.F32.BF16 R80, R48, R8, R80 ;  /* 0x000000083050723c */ /* 0x000ff00000041850 */
[-C--:B------:R-:W-:Y:S08]  /*1210*/  HMMA.16816.F32.BF16 R16, R52, R56.reuse, R16 ;  /* 0x000000383410723c */ /* 0x080ff00000041810 */
[----:B------:R-:W-:Y:S08]  /*1220*/  HMMA.16816.F32.BF16 R92, R48, R56, R92 ;  /* 0x00000038305c723c */ /* 0x000ff0000004185c */
[-C--:B------:R-:W-:Y:S07]  /*1230*/  HMMA.16816.F32.BF16 R12, R52, R60.reuse, R12 ;  /* 0x0000003c340c723c */ /* 0x080fee000004180c */
[--C-:B------:R-:W-:Y:S01]  /*1240*/  IMAD R52, R5, 0x2, R103.reuse ;  /* 0x0000000205347824 */ /* 0x100fe200078e0267 */
[----:B------:R-:W-:Y:S05]  /*1250*/  HMMA.16816.F32.BF16 R24, R48, R60, R24 ;  /* 0x0000003c3018723c */ /* 0x000fea0000041818 */
[----:B------:R-:W1:Y:S02]  /*1260*/  LDSM.16.M88.4 R52, [R52] ;  /* 0x000000003434783b */ /* 0x000e640000000200 */
[----:B------:R-:W-:Y:S01]  /*1270*/  IMAD R48, R120, 0x2, R103 ;  /* 0x0000000278307824 */ /* 0x000fe200078e0267 */
[-C--:B------:R-:W-:Y:S05]  /*1280*/  HMMA.16816.F32.BF16 R68, R44, R8.reuse, R68 ;  /* 0x000000082c44723c */ /* 0x080fea0000041844 */
[----:B------:R-:W2:Y:S03]  /*1290*/  LDSM.16.M88.4 R48, [R48] ;  /* 0x000000003030783b */ /* 0x000ea60000000200 */
[----:B------:R-:W-:Y:S07]  /*12a0*/  HMMA.16816.F32.BF16 R84, R40, R8, R84 ;  /* 0x000000082854723c */ /* 0x000fee0000041854 */
[----:B------:R-:W-:Y:S01]  /*12b0*/  IADD3 R8, P3, R0, R116, RZ ;  /* 0x0000007400087210 */ /* 0x000fe20007f7e0ff */
[----:B------:R-:W-:Y:S04]  /*12c0*/  HMMA.16816.F32.BF16 R64, R44, R56, R64 ;  /* 0x000000382c40723c */ /* 0x000fe80000041840 */
[----:B------:R-:W-:-:S04]  /*12d0*/  IMAD.X R9, R2, 0x1, R115, P3 ;  /* 0x0000000102097824 */ /* 0x000fc800018e0673 */
[----:B------:R-:W-:Y:S08]  /*12e0*/  HMMA.16816.F32.BF16 R88, R40, R56, R88 ;  /* 0x000000382858723c */ /* 0x000ff00000041858 */
[-C--:B------:R-:W-:Y:S01]  /*12f0*/  HMMA.16816.F32.BF16 R28, R44, R60.reuse, R28 ;  /* 0x0000003c2c1c723c */ /* 0x080fe2000004181c */
[----:B------:R-:W3:Y:S07]  /*1300*/  LDSM.16.M88.4 R44, [R4+0x400] ;  /* 0x00040000042c783b */ /* 0x000eee0000000200 */
[----:B------:R-:W-:Y:S01]  /*1310*/  HMMA.16816.F32.BF16 R32, R40, R60, R32 ;  /* 0x0000003c2820723c */ /* 0x000fe20000041820 */
[----:B------:R4:W3:Y:S07]  /*1320*/  LDSM.16.M88.4 R40, [R4+0xc00] ;  /* 0x000c00000428783b */ /* 0x0008ee0000000200 */
[----:B-1----:R-:W-:Y:S01]  /*1330*/  HMMA.16816.F32.BF16 R20, R52, R6, R20 ;  /* 0x000000063414723c */ /* 0x002fe20000041814 */
[----:B----4-:R-:W-:-:S05]  /*1340*/  IADD3 R4, P1, R0, R108, RZ ;  /* 0x0000006c00047210 */ /* 0x010fca0007f3e0ff */
[----:B------:R-:W-:Y:S02]  /*1350*/  IMAD.X R5, R2, 0x1, R107, P1 ;  /* 0x0000000102057824 */ /* 0x000fe400008e066b */
[----:B--2---:R-:W-:Y:S08]  /*1360*/  HMMA.16816.F32.BF16 R76, R48, R6, R76 ;  /* 0x00000006304c723c */ /* 0x004ff0000004184c */
[-C--:B------:R-:W-:Y:S08]  /*1370*/  HMMA.16816.F32.BF16 R72, R52, R10.reuse, R72 ;  /* 0x0000000a3448723c */ /* 0x080ff00000041848 */
[----:B------:R-:W-:Y:S08]  /*1380*/  HMMA.16816.F32.BF16 R68, R48, R10, R68 ;  /* 0x0000000a3044723c */ /* 0x000ff00000041844 */
[-C--:B---3--:R-:W-:Y:S08]  /*1390*/  HMMA.16816.F32.BF16 R36, R44, R6.reuse, R36 ;  /* 0x000000062c24723c */ /* 0x088ff00000041824 */
[----:B------:R-:W-:Y:S07]  /*13a0*/  HMMA.16816.F32.BF16 R96, R40, R6, R96 ;  /* 0x000000062860723c */ /* 0x000fee0000041860 */
[----:B------:R-:W-:Y:S01]  /*13b0*/  LEA R7, R105, 0x4000, 0xc ;  /* 0x0000400069077811 */ /* 0x000fe200078e60ff */
[----:B------:R-:W-:Y:S01]  /*13c0*/  HMMA.16816.F32.BF16 R80, R44, R10, R80 ;  /* 0x0000000a2c50723c */ /* 0x000fe20000041850 */
[----:B------:R-:W-:-:S07]  /*13d0*/  IADD3 R6, P2, R0, R110, RZ ;  /* 0x0000006e00067210 */ /* 0x000fce0007f5e0ff */
[C---:B------:R-:W-:Y:S08]  /*13e0*/  HMMA.16816.F32.BF16 R92, R44.reuse, R58, R92 ;  /* 0x0000003a2c5c723c */ /* 0x040ff0000004185c */
[----:B------:R-:W-:Y:S07]  /*13f0*/  HMMA.16816.F32.BF16 R24, R44, R62, R24 ;  /* 0x0000003e2c18723c */ /* 0x000fee0000041818 */
[----:B------:R-:W-:Y:S01]  /*1400*/  IMAD.IADD R45, R102, 0x1, R7 ;  /* 0x00000001662d7824 */ /* 0x000fe200078e0207 */
[----:B------:R-:W-:Y:S01]  /*1410*/  BAR.SYNC.DEFER_BLOCKING 0x0 ;  /* 0x0000000000007b1d */ /* 0x000fe20000010000 */
[----:B------:R-:W-:Y:S01]  /*1420*/  IMAD.X R7, R2, 0x1, R109, P2 ;  /* 0x0000000102077824 */ /* 0x000fe200010e066d */
[C---:B------:R-:W-:Y:S08]  /*1430*/  HMMA.16816.F32.BF16 R84, R40.reuse, R10, R84 ;  /* 0x0000000a2854723c */ /* 0x040ff00000041854 */
[C---:B------:R-:W-:Y:S08]  /*1440*/  HMMA.16816.F32.BF16 R88, R40.reuse, R58, R88 ;  /* 0x0000003a2858723c */ /* 0x040ff00000041858 */
[----:B------:R-:W-:Y:S01]  /*1450*/  HMMA.16816.F32.BF16 R32, R40, R62, R32 ;  /* 0x0000003e2820723c */ /* 0x000fe20000041820 */
[----:B------:R-:W-:Y:S01]  /*1460*/  @!PT LDS RZ, [RZ] ;  /* 0x00000000fffff984 */ /* 0x000fe20000000800 */
[----:B------:R-:W-:Y:S01]  /*1470*/  @!PT LDS RZ, [RZ] ;  /* 0x00000000fffff984 */ /* 0x000fe20000000800 */
[----:B------:R-:W-:Y:S01]  /*1480*/  @!PT LDS RZ, [RZ] ;  /* 0x00000000fffff984 */ /* 0x000fe20000000800 */
[----:B------:R1:W-:Y:S06]  /*1490*/  LDGSTS.E.BYPASS.128 [R45], [R4.64], !P0 ;  /* 0x00000000042d7fae */ /* 0x0003ec000c101c44 */
[----:B------:R-:W-:Y:S01]  /*14a0*/  IMAD R41, R105, 0x2000, R102 ;  /* 0x0000200069297824 */ /* 0x000fe200078e0266 */
[C---:B------:R-:W-:Y:S01]  /*14b0*/  HMMA.16816.F32.BF16 R16, R52.reuse, R58, R16 ;  /* 0x0000003a3410723c */ /* 0x040fe20000041810 */
[----:B------:R2:W-:Y:S04]  /*14c0*/  LDGSTS.E.BYPASS.128 [R45+0x800], [R6.64], !P0 ;  /* 0x00800000062d7fae */ /* 0x0005e8000c101c44 */
[----:B------:R-:W0:Y:S03]  /*14d0*/  LDGDEPBAR ;  /* 0x00000000000079af */ /* 0x000e260000000000 */
[----:B------:R-:W-:Y:S01]  /*14e0*/  HMMA.16816.F32.BF16 R12, R52, R62, R12 ;  /* 0x0000003e340c723c */ /* 0x000fe2000004180c */
[----:B-1----:R-:W-:-:S02]  /*14f0*/  IADD3 R4, P1, R0, R112, RZ ;  /* 0x0000007000047210 */ /* 0x002fc40007f3e0ff */
[----:B--2---:R-:W-:-:S03]  /*1500*/  IADD3 R6, P2, R0, R114, RZ ;  /* 0x0000007200067210 */ /* 0x004fc60007f5e0ff */
[----:B------:R-:W-:Y:S01]  /*1510*/  IMAD.X R5, R2, 0x1, R111, P1 ;  /* 0x0000000102057824 */ /* 0x000fe200008e066f */
[----:B------:R-:W-:Y:S01]  /*1520*/  IADD3 R10, P1, R0, R118, RZ ;  /* 0x00000076000a7210 */ /* 0x000fe20007f3e0ff */
[C---:B------:R-:W-:Y:S01]  /*1530*/  HMMA.16816.F32.BF16 R64, R48.reuse, R58, R64 ;  /* 0x0000003a3040723c */ /* 0x040fe20000041840 */
[C---:B------:R-:W-:Y:S02]  /*1540*/  IMAD.X R7, R2.reuse, 0x1, R113, P2 ;  /* 0x0000000102077824 */ /* 0x040fe400010e0671 */
[----:B------:R1:W-:Y:S01]  /*1550*/  LDGSTS.E.BYPASS.128 [R41], [R4.64], !P0 ;  /* 0x0000000004297fae */ /* 0x0003e2000c101c44 */
[----:B------:R-:W-:Y:S01]  /*1560*/  IMAD.X R11, R2, 0x1, R117, P1 ;  /* 0x00000001020b7824 */ /* 0x000fe200008e0675 */
[----:B------:R-:W-:Y:S02]  /*1570*/  IADD3 R101, P1, R101, 0x1, RZ ;  /* 0x0000000165657810 */ /* 0x000fe40007f3e0ff */
[----:B------:R1:W-:Y:S01]  /*1580*/  LDGSTS.E.BYPASS.128 [R41+0x800], [R6.64], !P0 ;  /* 0x0080000006297fae */ /* 0x0003e2000c101c44 */
[----:B------:R-:W-:Y:S02]  /*1590*/  HMMA.16816.F32.BF16 R28, R48, R62, R28 ;  /* 0x0000003e301c723c */ /* 0x000fe4000004181c */
[----:B------:R-:W-:Y:S01]  /*15a0*/  IMAD.X R100, RZ, RZ, R100, P1 ;  /* 0x000000ffff647224 */ /* 0x000fe200008e0664 */
[----:B------:R1:W-:Y:S04]  /*15b0*/  LDGSTS.E.BYPASS.128 [R41+0x1000], [R8.64], !P0 ;  /* 0x0100000008297fae */ /* 0x0003e8000c101c44 */
[----:B------:R1:W-:Y:S01]  /*15c0*/  LDGSTS.E.BYPASS.128 [R41+0x1800], [R10.64], !P0 ;  /* 0x018000000a297fae */ /* 0x0003e2000c101c44 */
[----:B------:R-:W-:-:S03]  /*15d0*/  IADD3 R0, P0, R0, 0x40, RZ ;  /* 0x0000004000007810 */ /* 0x000fc60007f1e0ff */
[----:B------:R-:W0:Y:S02]  /*15e0*/  LDGDEPBAR ;  /* 0x00000000000079af */ /* 0x000e240000000000 */
[----:B------:R-:W-:Y:S01]  /*15f0*/  IMAD.X R2, RZ, RZ, R2, P0 ;  /* 0x000000ffff027224 */ /* 0x000fe200000e0602 */
[----:B------:R-:W-:-:S04]  /*1600*/  ISETP.NE.U32.AND P0, PT, R0, 0x2000, PT ;  /* 0x000020000000780c */ /* 0x000fc80003f05070 */
[----:B------:R-:W-:-:S13]  /*1610*/  ISETP.NE.AND.EX P0, PT, R2, RZ, PT, P0 ;  /* 0x000000ff0200720c */ /* 0x000fda0003f05300 */
[----:B-1----:R-:W-:Y:S05]  /*1620*/  @P0 BRA `(.L_x_0) ;  /* 0xfffff9b000000947 */ /* 0x002fea000383ffff */
[----:B------:R-:W1:Y:S01]  /*1630*/  S2R R2, SR_TID.X ;  /* 0x0000000000027919 */ /* 0x000e620000002100 */
[----:B------:R-:W-:Y:S01]  /*1640*/  LOP3.LUT R123, R123, 0x180, RZ, 0xc0, !PT ;  /* 0x000001807b7b7812 */ /* 0x000fe200078ec0ff */
[----:B------:R-:W-:-:S04]  /*1650*/  DEPBAR.LE SB0, 0x0 ;  /* 0x000080000000791a */ /* 0x000fc80000000000 */
[----:B------:R-:W2:Y:S01]  /*1660*/  S2R R56, SR_TID.X ;  /* 0x0000000000387919 */ /* 0x000ea20000002100 */
[----:B------:R-:W-:Y:S01]  /*1670*/  F2FP.BF16.PACK_AB R8, R21, R20 ;  /* 0x000000141508723e */ /* 0x000fe200000010ff */
[----:B------:R-:W-:Y:S01]  /*1680*/  IMAD.MOV.U32 R45, RZ, RZ, 0x2 ;  /* 0x00000002ff2d7424 */ /* 0x000fe200078e00ff */
[----:B------:R-:W-:Y:S01]  /*1690*/  F2FP.BF16.PACK_AB R23, R23, R22 ;  /* 0x000000161717723e */ /* 0x000fe200000010ff */
[----:B------:R-:W3:Y:S01]  /*16a0*/  S2R R57, SR_TID.X ;  /* 0x0000000000397919 */ /* 0x000ee20000002100 */
[----:B------:R-:W-:Y:S02]  /*16b0*/  F2FP.BF16.PACK_AB R72, R73, R72 ;  /* 0x000000484948723e */ /* 0x000fe400000010ff */
[----:B------:R-:W-:Y:S02]  /*16c0*/  F2FP.BF16.PACK_AB R75, R75, R74 ;  /* 0x0000004a4b4b723e */ /* 0x000fe400000010ff */
[----:B------:R-:W-:Y:S02]  /*16d0*/  F2FP.BF16.PACK_AB R16, R17, R16 ;  /* 0x000000101110723e */ /* 0x000fe400000010ff */
[----:B------:R-:W-:-:S02]  /*16e0*/  F2FP.BF16.PACK_AB R19, R19, R18 ;  /* 0x000000121313723e */ /* 0x000fc400000010ff */
[----:B------:R-:W-:Y:S02]  /*16f0*/  F2FP.BF16.PACK_AB R12, R13, R12 ;  /* 0x0000000c0d0c723e */ /* 0x000fe400000010ff */
[----:B------:R-:W-:Y:S02]  /*1700*/  F2FP.BF16.PACK_AB R15, R15, R14 ;  /* 0x0000000e0f0f723e */ /* 0x000fe400000010ff */
[----:B------:R-:W-:Y:S01]  /*1710*/  F2FP.BF16.PACK_AB R35, R35, R34 ;  /* 0x000000222323723e */ /* 0x000fe200000010ff */
[----:B-1----:R-:W-:Y:S01]  /*1720*/  IMAD.SHL.U32 R0, R2, 0x2, RZ ;  /* 0x0000000202007824 */ /* 0x002fe200078e00ff */
[----:B------:R-:W-:Y:S02]  /*1730*/  SHF.R.U32.HI R2, RZ, 0x4, R2 ;  /* 0x00000004ff027819 */ /* 0x000fe40000011602 */
[----:B------:R-:W-:Y:S02]  /*1740*/  F2FP.BF16.PACK_AB R14, R25, R24 ;  /* 0x00000018190e723e */ /* 0x000fe400000010ff */
[----:B------:R-:W-:-:S02]  /*1750*/  LOP3.LUT R123, R123, 0x6, R0, 0xf8, !PT ;  /* 0x000000067b7b7812 */ /* 0x000fc400078ef800 */
[----:B--2---:R-:W-:Y:S02]  /*1760*/  LOP3.LUT R56, R56, 0x10, RZ, 0xc0, !PT ;  /* 0x0000001038387812 */ /* 0x004fe400078ec0ff */
[----:B------:R-:W-:Y:S01]  /*1770*/  SGXT.U32 R0, R2, 0x3 ;  /* 0x000000030200781a */ /* 0x000fe20000000000 */
[----:B---3--:R-:W-:Y:S01]  /*1780*/  IMAD.SHL.U32 R57, R57, 0x8, RZ ;  /* 0x0000000839397824 */ /* 0x008fe200078e00ff */
[----:B------:R-:W-:Y:S01]  /*1790*/  F2FP.BF16.PACK_AB R13, R27, R26 ;  /* 0x0000001a1b0d723e */ /* 0x000fe200000010ff */
[----:B------:R-:W-:Y:S01]  /*17a0*/  IMAD R123, R56, 0x20, R123 ;  /* 0x00000020387b7824 */ /* 0x000fe200078e027b */
[----:B------:R-:W-:Y:S01]  /*17b0*/  LOP3.LUT R125, R0, R125, RZ, 0xfc, !PT ;  /* 0x0000007d007d7212 */ /* 0x000fe200078efcff */
[----:B------:R-:W1:Y:S01]  /*17c0*/  S2R R56, SR_TID.X ;  /* 0x0000000000387919 */ /* 0x000e620000002100 */
[----:B------:R-:W-:Y:S02]  /*17d0*/  LOP3.LUT R2, R57, 0x3f8, RZ, 0xc0, !PT ;  /* 0x000003f839027812 */ /* 0x000fe400078ec0ff */
[----:B------:R-:W-:-:S02]  /*17e0*/  IADD3 R3, R123, 0x400, RZ ;  /* 0x000004007b037810 */ /* 0x000fc40007ffe0ff */
[----:B------:R-:W-:Y:S02]  /*17f0*/  LOP3.LUT R0, R2, 0x400, RZ, 0xfc, !PT ;  /* 0x0000040002007812 */ /* 0x000fe400078efcff */
[----:B------:R-:W-:Y:S02]  /*1800*/  SHF.R.U32.HI R3, RZ, 0x3, R3 ;  /* 0x00000003ff037819 */ /* 0x000fe40000011603 */
[----:B------:R-:W-:Y:S02]  /*1810*/  SHF.R.U32.HI R6, RZ, 0x3, R0 ;  /* 0x00000003ff067819 */ /* 0x000fe40000011600 */
[----:B------:R-:W-:Y:S02]  /*1820*/  LOP3.LUT R3, R3, 0xf0, RZ, 0xc0, !PT ;  /* 0x000000f003037812 */ /* 0x000fe400078ec0ff */
[----:B------:R-:W-:Y:S02]  /*1830*/  SHF.R.U32.HI R4, RZ, 0x3, R57 ;  /* 0x00000003ff047819 */ /* 0x000fe40000011639 */
[----:B------:R-:W-:-:S02]  /*1840*/  LOP3.LUT R7, R6, 0xf0, RZ, 0xc0, !PT ;  /* 0x000000f006077812 */ /* 0x000fc400078ec0ff */
[----:B------:R-:W-:Y:S02]  /*1850*/  LOP3.LUT R5, R4, 0x70, RZ, 0xc0, !PT ;  /* 0x0000007004057812 */ /* 0x000fe400078ec0ff */
[----:B------:R-:W-:Y:S01]  /*1860*/  F2FP.BF16.PACK_AB R22, R29, R28 ;  /* 0x0000001c1d16723e */ /* 0x000fe200000010ff */
[C---:B------:R-:W-:Y:S01]  /*1870*/  IMAD R34, R2.reuse, 0x2, R7 ;  /* 0x0000000202227824 */ /* 0x040fe200078e0207 */
[----:B------:R-:W-:Y:S01]  /*1880*/  BAR.SYNC.DEFER_BLOCKING 0x0 ;  /* 0x0000000000007b1d */ /* 0x000fe20000010000 */
[----:B------:R-:W-:Y:S01]  /*1890*/  IMAD R20, R2, 0x2, R5 ;  /* 0x0000000202147824 */ /* 0x000fe200078e0205 */
[----:B------:R-:W-:Y:S02]  /*18a0*/  F2FP.BF16.PACK_AB R21, R31, R30 ;  /* 0x0000001e1f15723e */ /* 0x000fe400000010ff */
[----:B-1----:R-:W-:Y:S02]  /*18b0*/  SHF.R.U32.HI R56, RZ, 0x2, R56 ;  /* 0x00000002ff387819 */ /* 0x002fe40000011638 */
[----:B------:R-:W-:-:S02]  /*18c0*/  F2FP.BF16.PACK_AB R36, R37, R36 ;  /* 0x000000242524723e */ /* 0x000fc400000010ff */
[----:B------:R-:W-:Y:S02]  /*18d0*/  LOP3.LUT R56, R56, 0x18, RZ, 0xc0, !PT ;  /* 0x0000001838387812 */ /* 0x000fe400078ec0ff */
[----:B------:R-:W-:Y:S02]  /*18e0*/  F2FP.BF16.PACK_AB R39, R39, R38 ;  /* 0x000000262727723e */ /* 0x000fe400000010ff */
[----:B------:R-:W-:Y:S02]  /*18f0*/  LOP3.LUT R0, R56, R123, RZ, 0xfc, !PT ;  /* 0x0000007b38007212 */ /* 0x000fe400078efcff */
[----:B------:R-:W-:Y:S02]  /*1900*/  F2FP.BF16.PACK_AB R80, R81, R80 ;  /* 0x000000505150723e */ /* 0x000fe400000010ff */
[----:B------:R-:W-:Y:S01]  /*1910*/  F2FP.BF16.PACK_AB R83, R83, R82 ;  /* 0x000000525353723e */ /* 0x000fe200000010ff */
[----:B------:R-:W-:Y:S01]  /*1920*/  IMAD.SHL.U32 R0, R0, 0x2, RZ ;  /* 0x0000000200007824 */ /* 0x000fe200078e00ff */
[----:B------:R-:W-:-:S02]  /*1930*/  F2FP.BF16.PACK_AB R92, R93, R92 ;  /* 0x0000005c5d5c723e */ /* 0x000fc400000010ff */
[----:B------:R-:W-:Y:S02]  /*1940*/  F2FP.BF16.PACK_AB R95, R95, R94 ;  /* 0x0000005e5f5f723e */ /* 0x000fe400000010ff */
[----:B------:R-:W-:Y:S01]  /*1950*/  LEA.HI R123, R123, R0, RZ, 0x1d ;  /* 0x000000007b7b7211 */ /* 0x000fe200078fe8ff */
[----:B------:R-:W-:Y:S01]  /*1960*/  IMAD.IADD R0, R0, 0x1, R3 ;  /* 0x0000000100007824 */ /* 0x000fe200078e0203 */
[----:B------:R-:W-:Y:S02]  /*1970*/  F2FP.BF16.PACK_AB R76, R77, R76 ;  /* 0x0000004c4d4c723e */ /* 0x000fe400000010ff */
[----:B------:R-:W-:Y:S01]  /*1980*/  F2FP.BF16.PACK_AB R79, R79, R78 ;  /* 0x0000004e4f4f723e */ /* 0x000fe200000010ff */
[----:B------:R-:W-:Y:S01]  /*1990*/  STS [R123], R8 ;  /* 0x000000087b007388 */ /* 0x000fe20000000800 */
[----:B------:R-:W-:Y:S02]  /*19a0*/  F2FP.BF16.PACK_AB R68, R69, R68 ;  /* 0x000000444544723e */ /* 0x000fe400000010ff */
[----:B------:R-:W-:Y:S01]  /*19b0*/  F2FP.BF16.PACK_AB R71, R71, R70 ;  /* 0x000000464747723e */ /* 0x000fe200000010ff */
[----:B------:R-:W-:Y:S01]  /*19c0*/  STS [R0+0x800], R23 ;  /* 0x0008001700007388 */ /* 0x000fe20000000800 */
[----:B------:R-:W-:-:S02]  /*19d0*/  F2FP.BF16.PACK_AB R64, R65, R64 ;  /* 0x000000404140723e */ /* 0x000fc400000010ff */
[----:B------:R-:W-:Y:S01]  /*19e0*/  F2FP.BF16.PACK_AB R67, R67, R66 ;  /* 0x000000424343723e */ /* 0x000fe200000010ff */
[----:B------:R-:W-:Y:S01]  /*19f0*/  STS [R123+0x40], R72 ;  /* 0x000040487b007388 */ /* 0x000fe20000000800 */
[----:B------:R-:W-:Y:S02]  /*1a00*/  F2FP.BF16.PACK_AB R96, R97, R96 ;  /* 0x000000606160723e */ /* 0x000fe400000010ff */
[----:B------:R-:W-:Y:S01]  /*1a10*/  F2FP.BF16.PACK_AB R99, R99, R98 ;  /* 0x000000626363723e */ /* 0x000fe200000010ff */
[----:B------:R-:W-:Y:S01]  /*1a20*/  STS [R0+0x840], R75 ;  /* 0x0008404b00007388 */ /* 0x000fe20000000800 */
[----:B------:R-:W-:Y:S02]  /*1a30*/  F2FP.BF16.PACK_AB R84, R85, R84 ;  /* 0x000000545554723e */ /* 0x000fe400000010ff */
[----:B------:R-:W-:Y:S01]  /*1a40*/  F2FP.BF16.PACK_AB R87, R87, R86 ;  /* 0x000000565757723e */ /* 0x000fe200000010ff */
[----:B------:R-:W-:Y:S01]  /*1a50*/  STS [R123+0x80], R16 ;  /* 0x000080107b007388 */ /* 0x000fe20000000800 */
[----:B------:R-:W-:-:S02]  /*1a60*/  F2FP.BF16.PACK_AB R88, R89, R88 ;  /* 0x000000585958723e */ /* 0x000fc400000010ff */
[----:B------:R-:W-:Y:S01]  /*1a70*/  F2FP.BF16.PACK_AB R91, R91, R90 ;  /* 0x0000005a5b5b723e */ /* 0x000fe200000010ff */
[----:B------:R-:W-:Y:S01]  /*1a80*/  STS [R0+0x880], R19 ;  /* 0x0008801300007388 */ /* 0x000fe20000000800 */
[----:B------:R-:W-:Y:S02]  /*1a90*/  F2FP.BF16.PACK_AB R38, R33, R32 ;  /* 0x000000202126723e */ /* 0x000fe400000010ff */
[----:B------:R-:W-:Y:S01]  /*1aa0*/  LOP3.LUT R124, R124, 0x78, R57, 0xf8, !PT ;  /* 0x000000787c7c7812 */ /* 0x000fe200078ef839 */
[----:B------:R-:W-:Y:S01]  /*1ab0*/  STS [R123+0xc0], R12 ;  /* 0x0000c00c7b007388 */ /* 0x000fe20000000800 */
[C---:B------:R-:W-:Y:S02]  /*1ac0*/  LOP3.LUT R3, R125.reuse, 0x8, RZ, 0xfc, !PT ;  /* 0x000000087d037812 */ /* 0x040fe400078efcff */
[----:B------:R-:W-:Y:S01]  /*1ad0*/  ISETP.GE.AND P0, PT, R124, 0x1000, PT ;  /* 0x000010007c00780c */ /* 0x000fe20003f06270 */
[----:B------:R-:W-:Y:S01]  /*1ae0*/  STS [R0+0x8c0], R15 ;  /* 0x0008c00f00007388 */ /* 0x000fe20000000800 */
[C-C-:B------:R-:W-:Y:S01]  /*1af0*/  IMAD R2, R125.reuse, 0x1000, R124.reuse ;  /* 0x000010007d027824 */ /* 0x140fe200078e027c */
[----:B------:R-:W-:Y:S01]  /*1b00*/  LOP3.LUT R43, R125, 0x10, RZ, 0xfc, !PT ;  /* 0x000000107d2b7812 */ /* 0x000fe200078efcff */
[----:B------:R-:W-:Y:S01]  /*1b10*/  IMAD R32, R3, 0x1000, R124 ;  /* 0x0000100003207824 */ /* 0x000fe200078e027c */
[----:B------:R-:W-:Y:S01]  /*1b20*/  BAR.SYNC.DEFER_BLOCKING 0x0 ;  /* 0x0000000000007b1d */ /* 0x000fe20000010000 */
[----:B------:R-:W-:-:S02]  /*1b30*/  ISETP.LT.AND P1, PT, R125, 0x200, !P0 ;  /* 0x000002007d00780c */ /* 0x000fc40004721270 */
[----:B------:R-:W-:Y:S01]  /*1b40*/  ISETP.LT.AND P2, PT, R3, 0x200, !P0 ;  /* 0x000002000300780c */ /* 0x000fe20004741270 */
[-C--:B------:R-:W-:Y:S01]  /*1b50*/  IMAD.WIDE R2, R2, R45.reuse, c[0x0][0x170] ;  /* 0x00005c0002027625 */ /* 0x080fe200078e022d */
[C---:B------:R-:W-:Y:S02]  /*1b60*/  LOP3.LUT R37, R125.reuse, 0x30, RZ, 0xfc, !PT ;  /* 0x000000307d257812 */ /* 0x040fe400078efcff */
[----:B------:R-:W-:Y:S01]  /*1b70*/  LOP3.LUT R41, R125, 0x18, RZ, 0xfc, !PT ;  /* 0x000000187d297812 */ /* 0x000fe200078efcff */
[----:B------:R-:W-:Y:S01]  /*1b80*/  IMAD.WIDE R32, R32, R45, c[0x0][0x170] ;  /* 0x00005c0020207625 */ /* 0x000fe200078e022d */
[----:B------:R-:W-:Y:S02]  /*1b90*/  ISETP.LT.AND P5, PT, R43, 0x200, !P0 ;  /* 0x000002002b00780c */ /* 0x000fe400047a1270 */
[----:B------:R-:W-:Y:S01]  /*1ba0*/  ISETP.LT.AND P4, PT, R41, 0x200, !P0 ;  /* 0x000002002900780c */ /* 0x000fe20004781270 */
[--C-:B------:R-:W-:Y:S02]  /*1bb0*/  IMAD R43, R43, 0x1000, R124.reuse ;  /* 0x000010002b2b7824 */ /* 0x100fe400078e027c */
[----:B------:R-:W-:Y:S01]  /*1bc0*/  IMAD R41, R41, 0x1000, R124 ;  /* 0x0000100029297824 */ /* 0x000fe200078e027c */
[----:B------:R-:W1:Y:S04]  /*1bd0*/  LDS.128 R28, [R20] ;  /* 0x00000000141c7984 */ /* 0x000e680000000c00 */
[----:B------:R-:W2:Y:S04]  /*1be0*/  LDS.128 R24, [R34+0x800] ;  /* 0x0008000022187984 */ /* 0x000ea80000000c00 */
[----:B------:R-:W-:Y:S06]  /*1bf0*/  BAR.SYNC.DEFER_BLOCKING 0x0 ;  /* 0x0000000000007b1d */ /* 0x000fec0000010000 */
[----:B------:R-:W-:Y:S04]  /*1c00*/  STS [R123], R36 ;  /* 0x000000247b007388 */ /* 0x000fe80000000800 */
[----:B------:R3:W-:Y:S04]  /*1c10*/  STS [R0+0x800], R39 ;  /* 0x0008002700007388 */ /* 0x0007e80000000800 */
[----:B------:R-:W-:Y:S04]  /*1c20*/  STS [R123+0x40], R80 ;  /* 0x000040507b007388 */ /* 0x000fe80000000800 */
[----:B------:R-:W-:Y:S01]  /*1c30*/  STS [R0+0x840], R83 ;  /* 0x0008405300007388 */ /* 0x000fe20000000800 */
[----:B---3--:R-:W-:-:S03]  /*1c40*/  LOP3.LUT R39, R125, 0x28, RZ, 0xfc, !PT ;  /* 0x000000287d277812 */ /* 0x008fc600078efcff */
[----:B------:R-:W-:Y:S04]  /*1c50*/  STS [R123+0x80], R92 ;  /* 0x0000805c7b007388 */ /* 0x000fe80000000800 */
[----:B------:R-:W-:Y:S04]  /*1c60*/  STS [R0+0x880], R95 ;  /* 0x0008805f00007388 */ /* 0x000fe80000000800 */
[----:B------:R-:W-:Y:S04]  /*1c70*/  STS [R123+0xc0], R14 ;  /* 0x0000c00e7b007388 */ /* 0x000fe80000000800 */
[----:B------:R-:W-:Y:S04]  /*1c80*/  STS [R0+0x8c0], R13 ;  /* 0x0008c00d00007388 */ /* 0x000fe80000000800 */
[----:B------:R-:W-:Y:S06]  /*1c90*/  BAR.SYNC.DEFER_BLOCKING 0x0 ;  /* 0x0000000000007b1d */ /* 0x000fec0000010000 */
[----:B------:R-:W3:Y:S04]  /*1ca0*/  LDS.128 R4, [R20] ;  /* 0x0000000014047984 */ /* 0x000ee80000000c00 */
[----:B------:R-:W4:Y:S04]  /*1cb0*/  LDS.128 R8, [R34+0x800] ;  /* 0x0008000022087984 */ /* 0x000f280000000c00 */
[----:B------:R-:W-:Y:S06]  /*1cc0*/  BAR.SYNC.DEFER_BLOCKING 0x0 ;  /* 0x0000000000007b1d */ /* 0x000fec0000010000 */
[----:B------:R-:W-:Y:S04]  /*1cd0*/  STS [R123], R76 ;  /* 0x0000004c7b007388 */ /* 0x000fe80000000800 */
[----:B------:R-:W-:Y:S04]  /*1ce0*/  STS [R0+0x800], R79 ;  /* 0x0008004f00007388 */ /* 0x000fe80000000800 */
[----:B------:R-:W-:Y:S04]  /*1cf0*/  STS [R123+0x40], R68 ;  /* 0x000040447b007388 */ /* 0x000fe80000000800 */
[----:B------:R-:W-:Y:S04]  /*1d00*/  STS [R0+0x840], R71 ;  /* 0x0008404700007388 */ /* 0x000fe80000000800 */
[----:B------:R-:W-:Y:S04]  /*1d10*/  STS [R123+0x80], R64 ;  /* 0x000080407b007388 */ /* 0x000fe80000000800 */
[----:B------:R-:W-:Y:S04]  /*1d20*/  STS [R0+0x880], R67 ;  /* 0x0008804300007388 */ /* 0x000fe80000000800 */
[----:B------:R-:W-:Y:S04]  /*1d30*/  STS [R123+0xc0], R22 ;  /* 0x0000c0167b007388 */ /* 0x000fe80000000800 */
[----:B------:R-:W-:Y:S04]  /*1d40*/  STS [R0+0x8c0], R21 ;  /* 0x0008c01500007388 */ /* 0x000fe80000000800 */
[----:B------:R-:W-:Y:S06]  /*1d50*/  BAR.SYNC.DEFER_BLOCKING 0x0 ;  /* 0x0000000000007b1d */ /* 0x000fec0000010000 */
[----:B------:R-:W1:Y:S04]  /*1d60*/  LDS.128 R12, [R20] ;  /* 0x00000000140c7984 */ /* 0x000e680000000c00 */
[----:B------:R-:W1:Y:S04]  /*1d70*/  LDS.128 R16, [R34+0x800] ;  /* 0x0008000022107984 */ /* 0x000e680000000c00 */
        /* <DEDUP_REMOVED lines=8> */
[----:B------:R1:W-:Y:S04]  /*1e00*/  STS [R0+0x8c0], R35 ;  /* 0x0008c02300007388 */ /* 0x0003e80000000800 */
[----:B------:R-:W-:Y:S01]  /*1e10*/  BAR.SYNC.DEFER_BLOCKING 0x0 ;  /* 0x0000000000007b1d */ /* 0x000fe20000010000 */
[----:B-1----:R-:W-:-:S02]  /*1e20*/  LOP3.LUT R35, R125, 0x38, RZ, 0xfc, !PT ;  /* 0x000000387d237812 */ /* 0x002fc400078efcff */
[----:B------:R-:W-:-:S04]  /*1e30*/  LOP3.LUT R125, R125, 0x20, RZ, 0xfc, !PT ;  /* 0x000000207d7d7812 */ /* 0x000fc800078efcff */
[----:B------:R-:W-:Y:S01]  /*1e40*/  ISETP.LT.AND P3, PT, R125, 0x200, !P0 ;  /* 0x000002007d00780c */ /* 0x000fe20004761270 */
[----:B------:R-:W1:Y:S04]  /*1e50*/  LDS.128 R20, [R20] ;  /* 0x0000000014147984 */ /* 0x000e680000000c00 */
[----:B------:R3:W-:Y:S01]  /*1e60*/  @P1 STG.E.128 [R2.64], R28 ;  /* 0x0000001c02001986 */ /* 0x0007e2000c101d04 */
[----:B------:R-:W-:-:S03]  /*1e70*/  ISETP.LT.AND P1, PT, R37, 0x200, !P0 ;  /* 0x000002002500780c */ /* 0x000fc60004721270 */
[----:B--2---:R2:W-:Y:S01]  /*1e80*/  @P2 STG.E.128 [R32.64], R24 ;  /* 0x0000001820002986 */ /* 0x0045e2000c101d04 */
[----:B------:R-:W-:Y:S02]  /*1e90*/  ISETP.LT.AND P2, PT, R39, 0x200, !P0 ;  /* 0x000002002700780c */ /* 0x000fe40004741270 */
[----:B------:R-:W-:Y:S01]  /*1ea0*/  ISETP.LT.AND P0, PT, R35, 0x200, !P0 ;  /* 0x000002002300780c */ /* 0x000fe20004701270 */
[--C-:B---3--:R-:W-:Y:S02]  /*1eb0*/  IMAD R28, R39, 0x1000, R124.reuse ;  /* 0x00001000271c7824 */ /* 0x108fe400078e027c */
[--C-:B------:R-:W-:Y:S02]  /*1ec0*/  IMAD R30, R37, 0x1000, R124.reuse ;  /* 0x00001000251e7824 */ /* 0x100fe400078e027c */
[----:B--2---:R-:W-:Y:S02]  /*1ed0*/  IMAD R26, R125, 0x1000, R124 ;  /* 0x000010007d1a7824 */ /* 0x004fe400078e027c */
[----:B------:R-:W-:-:S04]  /*1ee0*/  IMAD.WIDE R2, R43, R45, c[0x0][0x170] ;  /* 0x00005c002b027625 */ /* 0x000fc800078e022d */
[-C--:B------:R-:W-:Y:S01]  /*1ef0*/  IMAD.WIDE R24, R41, R45.reuse, c[0x0][0x170] ;  /* 0x00005c0029187625 */ /* 0x080fe200078e022d */
[----:B------:R2:W-:Y:S03]  /*1f00*/  @P5 STG.E.128 [R2.64], R4 ;  /* 0x0000000402005986 */ /* 0x0005e6000c101d04 */
[-C--:B------:R-:W-:Y:S01]  /*1f10*/  IMAD.WIDE R26, R26, R45.reuse, c[0x0][0x170] ;  /* 0x00005c001a1a7625 */ /* 0x080fe200078e022d */
[----:B----4-:R2:W-:Y:S03]  /*1f20*/  @P4 STG.E.128 [R24.64], R8 ;  /* 0x0000000818004986 */ /* 0x0105e6000c101d04 */
[-C--:B------:R-:W-:Y:S01]  /*1f30*/  IMAD.WIDE R28, R28, R45.reuse, c[0x0][0x170] ;  /* 0x00005c001c1c7625 */ /* 0x080fe200078e022d */
[----:B------:R2:W-:Y:S03]  /*1f40*/  @P3 STG.E.128 [R26.64], R12 ;  /* 0x0000000c1a003986 */ /* 0x0005e6000c101d04 */
[----:B------:R-:W-:Y:S01]  /*1f50*/  IMAD.WIDE R30, R30, R45, c[0x0][0x170] ;  /* 0x00005c001e1e7625 */ /* 0x000fe200078e022d */
[----:B------:R2:W-:Y:S04]  /*1f60*/  @P2 STG.E.128 [R28.64], R16 ;  /* 0x000000101c002986 */ /* 0x0005e8000c101d04 */
[----:B-1----:R2:W-:Y:S01]  /*1f70*/  @P1 STG.E.128 [R30.64], R20 ;  /* 0x000000141e001986 */ /* 0x0025e2000c101d04 */
[----:B------:R-:W-:Y:S05]  /*1f80*/  @!P0 EXIT ;  /* 0x000000000000894d */ /* 0x000fea0003800000 */
[----:B--2---:R-:W1:Y:S01]  /*1f90*/  LDS.128 R4, [R34+0x800] ;  /* 0x0008000022047984 */ /* 0x004e620000000c00 */
[----:B------:R-:W-:-:S04]  /*1fa0*/  IMAD R2, R35, 0x1000, R124 ;  /* 0x0000100023027824 */ /* 0x000fc800078e027c */
[----:B------:R-:W-:-:S05]  /*1fb0*/  IMAD.WIDE R2, R2, R45, c[0x0][0x170] ;  /* 0x00005c0002027625 */ /* 0x000fca00078e022d */
[----:B-1----:R-:W-:Y:S01]  /*1fc0*/  STG.E.128 [R2.64], R4 ;  /* 0x0000000402007986 */ /* 0x002fe2000c101d04 */
[----:B------:R-:W-:Y:S05]  /*1fd0*/  EXIT ;  /* 0x000000000000794d */ /* 0x000fea0003800000 */
.L_x_1:
[----:B------:R-:W-:-:S00]  /*1fe0*/  BRA `(.L_x_1) ;  /* 0xfffffff000007947 */ /* 0x000fc0000383ffff */
[----:B------:R-:W-:-:S00]  /*1ff0*/  NOP ;  /* 0x0000000000007918 */ /* 0x000fc00000000000 */
        /* <DEDUP_REMOVED lines=8> */
.L_x_2:


//--------------------- .nv.shared.triton_mm      --------------------------
	.section	.nv.shared.triton_mm,"aw",@nobits
	.sectionflags	@""
	.align	16
